	.target	sm_86

	.elftype	@"ET_EXEC"


//--------------------- .note.nv.tkinfo           --------------------------
	.section	.note.nv.tkinfo,"",@"SHT_NOTE"
	.sectionflags	@"SHF_NOTE_NV_TKINFO"
	.tkinfo
        /*0018*/ 	.word	0x00000002
        /*0030*/ 	.string	""
        /*0030*/ 	.string	"ptxas"
        /*0030*/ 	.string	"Cuda compilation tools, release 13.1, V13.1.80"
        /*0030*/ 	.string	"Build cuda_13.1.r13.1/compiler.36836380_0"
        /*0030*/ 	.string	"-v  -arch sm_86 "



//--------------------- .note.nv.cuinfo           --------------------------
	.section	.note.nv.cuinfo,"",@"SHT_NOTE"
	.sectionflags	@"SHF_NOTE_NV_CUINFO"
        /*0018*/ 	.short	0x0002
        /*001a*/ 	.short	0x0050
        /*001c*/ 	.short	0x0083
	.zero		2


//--------------------- .nv.info                  --------------------------
	.section	.nv.info,"",@"SHT_CUDA_INFO"
	.align	4


	//----- nvinfo : EIATTR_REGCOUNT
	.align		4
        /*0000*/ 	.byte	0x04, 0x2f
        /*0002*/ 	.short	(.L_1 - .L_0)
	.align		4
.L_0:
        /*0004*/ 	.word	index@(gemm_mma_kernel)
        /*0008*/ 	.word	0x000000c0


	//----- nvinfo : EIATTR_FRAME_SIZE
	.align		4
.L_1:
        /*000c*/ 	.byte	0x04, 0x11
        /*000e*/ 	.short	(.L_3 - .L_2)
	.align		4
.L_2:
        /*0010*/ 	.word	index@(gemm_mma_kernel)
        /*0014*/ 	.word	0x00000000


	//----- nvinfo : EIATTR_MIN_STACK_SIZE
	.align		4
.L_3:
        /*0018*/ 	.byte	0x04, 0x12
        /*001a*/ 	.short	(.L_5 - .L_4)
	.align		4
.L_4:
        /*001c*/ 	.word	index@(gemm_mma_kernel)
        /*0020*/ 	.word	0x00000000
.L_5:


//--------------------- .nv.info.gemm_mma_kernel  --------------------------
	.section	.nv.info.gemm_mma_kernel,"",@"SHT_CUDA_INFO"
	.sectionflags	@""
	.align	4


	//----- nvinfo : EIATTR_CUDA_API_VERSION
	.align		4
        /*0000*/ 	.byte	0x04, 0x37
        /*0002*/ 	.short	(.L_7 - .L_6)
.L_6:
        /*0004*/ 	.word	0x00000083


	//----- nvinfo : EIATTR_SW2861232_WAR
	.align		4
.L_7:
        /*0008*/ 	.byte	0x01, 0x35
	.zero		2


	//----- nvinfo : EIATTR_PARAM_CBANK
	.align		4
        /*000c*/ 	.byte	0x04, 0x0a
        /*000e*/ 	.short	(.L_9 - .L_8)
	.align		4
.L_8:
        /*0010*/ 	.word	index@(.nv.constant0.gemm_mma_kernel)
        /*0014*/ 	.short	0x0160
        /*0016*/ 	.short	0x0024


	//----- nvinfo : EIATTR_CBANK_PARAM_SIZE
	.align		4
.L_9:
        /*0018*/ 	.byte	0x03, 0x19
        /*001a*/ 	.short	0x0024


	//----- nvinfo : EIATTR_KPARAM_INFO
	.align		4
        /*001c*/ 	.byte	0x04, 0x17
        /*001e*/ 	.short	(.L_11 - .L_10)
.L_10:
        /*0020*/ 	.word	0x00000000
        /*0024*/ 	.short	0x0005
        /*0026*/ 	.short	0x0020
        /*0028*/ 	.byte	0x00, 0xf0, 0x11, 0x00


	//----- nvinfo : EIATTR_KPARAM_INFO
	.align		4
.L_11:
        /*002c*/ 	.byte	0x04, 0x17
        /*002e*/ 	.short	(.L_13 - .L_12)
.L_12:
        /*0030*/ 	.word	0x00000000
        /*0034*/ 	.short	0x0004
        /*0036*/ 	.short	0x001c
        /*0038*/ 	.byte	0x00, 0xf0, 0x11, 0x00


	//----- nvinfo : EIATTR_KPARAM_INFO
	.align		4
.L_13:
        /*003c*/ 	.byte	0x04, 0x17
        /*003e*/ 	.short	(.L_15 - .L_14)
.L_14:
        /*0040*/ 	.word	0x00000000
        /*0044*/ 	.short	0x0003
        /*0046*/ 	.short	0x0018
        /*0048*/ 	.byte	0x00, 0xf0, 0x11, 0x00


	//----- nvinfo : EIATTR_KPARAM_INFO
	.align		4
.L_15:
        /*004c*/ 	.byte	0x04, 0x17
        /*004e*/ 	.short	(.L_17 - .L_16)
.L_16:
        /*0050*/ 	.word	0x00000000
        /*0054*/ 	.short	0x0002
        /*0056*/ 	.short	0x0010
        /*0058*/ 	.byte	0x00, 0xf0, 0x21, 0x00


	//----- nvinfo : EIATTR_KPARAM_INFO
	.align		4
.L_17:
        /*005c*/ 	.byte	0x04, 0x17
        /*005e*/ 	.short	(.L_19 - .L_18)
.L_18:
        /*0060*/ 	.word	0x00000000
        /*0064*/ 	.short	0x0001
        /*0066*/ 	.short	0x0008
        /*0068*/ 	.byte	0x00, 0xf0, 0x21, 0x00


	//----- nvinfo : EIATTR_KPARAM_INFO
	.align		4
.L_19:
        /*006c*/ 	.byte	0x04, 0x17
        /*006e*/ 	.short	(.L_21 - .L_20)
.L_20:
        /*0070*/ 	.word	0x00000000
        /*0074*/ 	.short	0x0000
        /*0076*/ 	.short	0x0000
        /*0078*/ 	.byte	0x00, 0xf0, 0x21, 0x00


	//----- nvinfo : EIATTR_WMMA_USED
	.align		4
.L_21:
        /*007c*/ 	.byte	0x01, 0x2b
	.zero		2


	//----- nvinfo : EIATTR_MAXREG_COUNT
	.align		4
        /*0080*/ 	.byte	0x03, 0x1b
        /*0082*/ 	.short	0x00ff


	//----- nvinfo : EIATTR_NUM_BARRIERS
	.align		4
        /*0084*/ 	.byte	0x02, 0x4c
        /*0086*/ 	.byte	0x01
	.zero		1


	//----- nvinfo : EIATTR_MERCURY_ISA_VERSION
	.align		4
        /*0088*/ 	.byte	0x03, 0x5f
        /*008a*/ 	.short	0x0000


	//----- nvinfo : EIATTR_EXIT_INSTR_OFFSETS
	.align		4
        /*008c*/ 	.byte	0x04, 0x1c
        /*008e*/ 	.short	(.L_23 - .L_22)


	//   ....[0]....
.L_22:
        /*0090*/ 	.word	0x000039d0


	//   ....[1]....
        /*0094*/ 	.word	0x00005360


	//   ....[2]....
        /*0098*/ 	.word	0x00005490


	//----- nvinfo : EIATTR_MAX_THREADS
	.align		4
.L_23:
        /*009c*/ 	.byte	0x04, 0x05
        /*009e*/ 	.short	(.L_25 - .L_24)
.L_24:
        /*00a0*/ 	.word	0x00000080
        /*00a4*/ 	.word	0x00000001
        /*00a8*/ 	.word	0x00000001


	//----- nvinfo : EIATTR_CRS_STACK_SIZE
	.align		4
.L_25:
        /*00ac*/ 	.byte	0x04, 0x1e
        /*00ae*/ 	.short	(.L_27 - .L_26)
.L_26:
        /*00b0*/ 	.word	0x00000000
.L_27:


//--------------------- .nv.callgraph             --------------------------
	.section	.nv.callgraph,"",@"SHT_CUDA_CALLGRAPH"
	.align	4
	.sectionentsize	8
	.align		4
        /*0000*/ 	.word	0x00000000
	.align		4
        /*0004*/ 	.word	0xffffffff
	.align		4
        /*0008*/ 	.word	0x00000000
	.align		4
        /*000c*/ 	.word	0xfffffffe
	.align		4
        /*0010*/ 	.word	0x00000000
	.align		4
        /*0014*/ 	.word	0xfffffffd
	.align		4
        /*0018*/ 	.word	0x00000000
	.align		4
        /*001c*/ 	.word	0xfffffffc


//--------------------- .nv.rel.action            --------------------------
	.section	.nv.rel.action,"",@"SHT_CUDA_RELOCINFO"
	.align	8
	.sectionentsize	8
        /*0000*/ 	.byte	0x73, 0x00, 0x00, 0x00, 0x00, 0x00, 0x00, 0x00, 0x00, 0x00, 0x00, 0x11, 0x25, 0x00, 0x05, 0x36


//--------------------- .nv.constant0.gemm_mma_kernel --------------------------
	.section	.nv.constant0.gemm_mma_kernel,"a",@progbits
	.sectionflags	@""
	.align	4
.nv.constant0.gemm_mma_kernel:
	.zero		388


//--------------------- .text.gemm_mma_kernel     --------------------------
	.section	.text.gemm_mma_kernel,"ax",@progbits
	.sectioninfo	@"SHI_REGISTERS=192"
	.align	128
        .global         gemm_mma_kernel
        .type           gemm_mma_kernel,@function
        .size           gemm_mma_kernel,(.L_x_70 - gemm_mma_kernel)
        .other          gemm_mma_kernel,@"STO_CUDA_ENTRY STV_DEFAULT"
gemm_mma_kernel:
.text.gemm_mma_kernel:
[----:B------:R-:W-:Y:S02]  /*0000*/  IMAD.MOV.U32 R1, RZ, RZ, c[0x0][0x28] ;  /* 0x00000a00ff017624 */ /* 0x000fe400078e00ff */
[----:B------:R-:W1:Y:S01]  /*0010*/  S2R R4, SR_TID.X ;  /* 0x0000000000047919 */ /* 0x000e620000002100 */
[----:B------:R-:W-:Y:S01]  /*0020*/  ULDC.64 UR4, c[0x0][0x118] ;  /* 0x0000460000047ab9 */ /* 0x000fe20000000a00 */
[----:B------:R-:W-:Y:S01]  /*0030*/  BSSY B0, `(.L_x_0) ;  /* 0x000012e000007945 */ /* 0x000fe20003800000 */
[----:B------:R-:W-:Y:S01]  /*0040*/  IMAD.MOV.U32 R161, RZ, RZ, RZ ;  /* 0x000000ffffa17224 */ /* 0x000fe200078e00ff */
[----:B------:R-:W2:Y:S01]  /*0050*/  S2R R0, SR_CTAID.X ;  /* 0x0000000000007919 */ /* 0x000ea20000002500 */
[----:B------:R-:W-:Y:S02]  /*0060*/  IMAD.MOV.U32 R159, RZ, RZ, RZ ;  /* 0x000000ffff9f7224 */ /* 0x000fe400078e00ff */
[----:B------:R-:W-:Y:S01]  /*0070*/  IMAD.MOV.U32 R157, RZ, RZ, RZ ;  /* 0x000000ffff9d7224 */ /* 0x000fe200078e00ff */
[----:B------:R-:W3:Y:S01]  /*0080*/  S2R R170, SR_CTAID.Y ;  /* 0x0000000000aa7919 */ /* 0x000ee20000002600 */
[----:B------:R-:W-:Y:S02]  /*0090*/  IMAD.MOV.U32 R155, RZ, RZ, RZ ;  /* 0x000000ffff9b7224 */ /* 0x000fe400078e00ff */
[----:B------:R-:W-:-:S02]  /*00a0*/  IMAD.MOV.U32 R151, RZ, RZ, RZ ;  /* 0x000000ffff977224 */ /* 0x000fc400078e00ff */
[----:B------:R-:W-:Y:S02]  /*00b0*/  IMAD.MOV.U32 R147, RZ, RZ, RZ ;  /* 0x000000ffff937224 */ /* 0x000fe400078e00ff */
[----:B------:R-:W-:Y:S02]  /*00c0*/  IMAD.MOV.U32 R143, RZ, RZ, RZ ;  /* 0x000000ffff8f7224 */ /* 0x000fe400078e00ff */
[----:B------:R-:W-:Y:S02]  /*00d0*/  IMAD.MOV.U32 R139, RZ, RZ, RZ ;  /* 0x000000ffff8b7224 */ /* 0x000fe400078e00ff */
[----:B------:R-:W-:Y:S02]  /*00e0*/  IMAD.MOV.U32 R135, RZ, RZ, RZ ;  /* 0x000000ffff877224 */ /* 0x000fe400078e00ff */
[----:B------:R-:W-:Y:S02]  /*00f0*/  IMAD.MOV.U32 R131, RZ, RZ, RZ ;  /* 0x000000ffff837224 */ /* 0x000fe400078e00ff */
[----:B------:R-:W-:Y:S01]  /*0100*/  IMAD.MOV.U32 R127, RZ, RZ, RZ ;  /* 0x000000ffff7f7224 */ /* 0x000fe200078e00ff */
[----:B-1----:R-:W-:Y:S01]  /*0110*/  ISETP.GT.AND P0, PT, R4, 0x1f, PT ;  /* 0x0000001f0400780c */ /* 0x002fe20003f04270 */
[----:B------:R-:W-:Y:S01]  /*0120*/  IMAD.MOV.U32 R123, RZ, RZ, RZ ;  /* 0x000000ffff7b7224 */ /* 0x000fe200078e00ff */
[----:B------:R-:W-:Y:S01]  /*0130*/  SHF.R.S32.HI R5, RZ, 0x1f, R4 ;  /* 0x0000001fff057819 */ /* 0x000fe20000011404 */
[----:B------:R-:W-:-:S02]  /*0140*/  IMAD.MOV.U32 R119, RZ, RZ, RZ ;  /* 0x000000ffff777224 */ /* 0x000fc400078e00ff */
[----:B------:R-:W-:Y:S01]  /*0150*/  IMAD.MOV.U32 R115, RZ, RZ, RZ ;  /* 0x000000ffff737224 */ /* 0x000fe200078e00ff */
[----:B------:R-:W-:Y:S01]  /*0160*/  LEA.HI R171, R5, R4, RZ, 0x5 ;  /* 0x0000000405ab7211 */ /* 0x000fe200078f28ff */
[----:B------:R-:W-:Y:S02]  /*0170*/  IMAD.MOV.U32 R111, RZ, RZ, RZ ;  /* 0x000000ffff6f7224 */ /* 0x000fe400078e00ff */
[----:B------:R-:W-:Y:S01]  /*0180*/  IMAD.MOV.U32 R107, RZ, RZ, RZ ;  /* 0x000000ffff6b7224 */ /* 0x000fe200078e00ff */
[----:B------:R-:W-:Y:S01]  /*0190*/  LEA.HI.SX32 R171, R171, 0xffffffff, 0x1b ;  /* 0xffffffffabab7811 */ /* 0x000fe200078fdaff */
[----:B------:R-:W-:Y:S02]  /*01a0*/  IMAD.MOV.U32 R103, RZ, RZ, RZ ;  /* 0x000000ffff677224 */ /* 0x000fe400078e00ff */
[----:B------:R-:W-:Y:S02]  /*01b0*/  IMAD.MOV.U32 R99, RZ, RZ, RZ ;  /* 0x000000ffff637224 */ /* 0x000fe400078e00ff */
[----:B------:R-:W-:-:S02]  /*01c0*/  IMAD.MOV.U32 R95, RZ, RZ, RZ ;  /* 0x000000ffff5f7224 */ /* 0x000fc400078e00ff */
[----:B------:R-:W-:Y:S02]  /*01d0*/  IMAD.MOV.U32 R3, RZ, RZ, RZ ;  /* 0x000000ffff037224 */ /* 0x000fe400078e00ff */
[----:B--2---:R-:W-:Y:S02]  /*01e0*/  IMAD.SHL.U32 R0, R0, 0x40, RZ ;  /* 0x0000004000007824 */ /* 0x004fe400078e00ff */
[----:B---3--:R-:W-:Y:S01]  /*01f0*/  IMAD.SHL.U32 R170, R170, 0x100, RZ ;  /* 0x00000100aaaa7824 */ /* 0x008fe200078e00ff */
[----:B------:R-:W-:Y:S05]  /*0200*/  @P0 BRA `(.L_x_1) ;  /* 0x0000110000000947 */ /* 0x000fea0003800000 */
[----:B------:R-:W-:-:S05]  /*0210*/  IMAD.MOV.U32 R2, RZ, RZ, c[0x0][0x180] ;  /* 0x00006000ff027624 */ /* 0x000fca00078e00ff */
[----:B------:R-:W-:-:S13]  /*0220*/  ISETP.GE.AND P0, PT, R2, 0x1, PT ;  /* 0x000000010200780c */ /* 0x000fda0003f06270 */
[----:B------:R-:W-:Y:S05]  /*0230*/  @!P0 BRA `(.L_x_2) ;  /* 0x000010c000008947 */ /* 0x000fea0003800000 */
[----:B------:R-:W-:Y:S01]  /*0240*/  IADD3 R13, -R4, 0x1ff, RZ ;  /* 0x000001ff040d7810 */ /* 0x000fe20007ffe1ff */
[----:B------:R-:W-:Y:S01]  /*0250*/  BSSY B1, `(.L_x_3) ;  /* 0x0000023000017945 */ /* 0x000fe20003800000 */
[----:B------:R-:W-:Y:S02]  /*0260*/  IMAD.MOV.U32 R12, RZ, RZ, R4 ;  /* 0x000000ffff0c7224 */ /* 0x000fe400078e0004 */
[----:B------:R-:W-:-:S04]  /*0270*/  LEA.HI R2, R13, 0x1, RZ, 0x1b ;  /* 0x000000010d027811 */ /* 0x000fc800078fd8ff */
[----:B------:R-:W-:-:S13]  /*0280*/  LOP3.LUT P0, R2, R2, 0x3, RZ, 0xc0, !PT ;  /* 0x0000000302027812 */ /* 0x000fda000780c0ff */
[----:B------:R-:W-:Y:S05]  /*0290*/  @!P0 BRA `(.L_x_4) ;  /* 0x000001e000008947 */ /* 0x000fea0003800000 */
[----:B------:R-:W-:-:S04]  /*02a0*/  IMAD.MOV.U32 R12, RZ, RZ, R4 ;  /* 0x000000ffff0c7224 */ /* 0x000fc800078e0004 */
.L_x_7:
[C---:B-1----:R-:W-:Y:S01]  /*02b0*/  IMAD.SHL.U32 R6, R12.reuse, 0x8, RZ ;  /* 0x000000080c067824 */ /* 0x042fe200078e00ff */
[----:B------:R-:W-:Y:S01]  /*02c0*/  LEA.HI R8, R12, R12, RZ, 0x1 ;  /* 0x0000000c0c087211 */ /* 0x000fe200078f08ff */
[----:B------:R-:W-:Y:S01]  /*02d0*/  BSSY B2, `(.L_x_5) ;  /* 0x0000018000027945 */ /* 0x000fe20003800000 */
[----:B------:R-:W-:Y:S02]  /*02e0*/  IADD3 R2, R2, -0x1, RZ ;  /* 0xffffffff02027810 */ /* 0x000fe40007ffe0ff */
[----:B------:R-:W-:Y:S02]  /*02f0*/  SHF.R.S32.HI R7, RZ, 0x1f, R6 ;  /* 0x0000001fff077819 */ /* 0x000fe40000011406 */
[----:B------:R-:W-:Y:S02]  /*0300*/  SHF.R.S32.HI R8, RZ, 0x1, R8 ;  /* 0x00000001ff087819 */ /* 0x000fe40000011408 */
[----:B------:R-:W-:Y:S02]  /*0310*/  LEA.HI R7, R7, R6, RZ, 0x4 ;  /* 0x0000000607077211 */ /* 0x000fe400078f20ff */
[----:B------:R-:W-:-:S02]  /*0320*/  ISETP.NE.AND P1, PT, R2, RZ, PT ;  /* 0x000000ff0200720c */ /* 0x000fc40003f25270 */
[----:B------:R-:W-:-:S05]  /*0330*/  LOP3.LUT R7, R7, 0xfffffff0, RZ, 0xc0, !PT ;  /* 0xfffffff007077812 */ /* 0x000fca00078ec0ff */
[----:B------:R-:W-:Y:S02]  /*0340*/  IMAD.IADD R11, R6, 0x1, -R7 ;  /* 0x00000001060b7824 */ /* 0x000fe400078e0a07 */
[----:B------:R-:W-:-:S03]  /*0350*/  IMAD.IADD R6, R170, 0x1, R8 ;  /* 0x00000001aa067824 */ /* 0x000fc600078e0208 */
[----:B------:R-:W-:-:S04]  /*0360*/  ISETP.GE.AND P0, PT, R11, c[0x0][0x180], PT ;  /* 0x000060000b007a0c */ /* 0x000fc80003f06270 */
[----:B------:R-:W-:-:S13]  /*0370*/  ISETP.GE.OR P0, PT, R6, c[0x0][0x178], P0 ;  /* 0x00005e0006007a0c */ /* 0x000fda0000706670 */
[----:B------:R-:W-:Y:S05]  /*0380*/  @P0 BRA `(.L_x_6) ;  /* 0x000000c000000947 */ /* 0x000fea0003800000 */
[----:B------:R-:W-:Y:S01]  /*0390*/  IMAD R6, R6, c[0x0][0x180], RZ ;  /* 0x0000600006067a24 */ /* 0x000fe200078e02ff */
[--C-:B------:R-:W-:Y:S01]  /*03a0*/  SHF.R.S32.HI R7, RZ, 0x1f, R11.reuse ;  /* 0x0000001fff077819 */ /* 0x100fe2000001140b */
[----:B------:R-:W-:-:S03]  /*03b0*/  IMAD R8, R8, 0x18, R11 ;  /* 0x0000001808087824 */ /* 0x000fc600078e020b */
[----:B------:R-:W-:-:S04]  /*03c0*/  IADD3 R9, P0, R11, R6, RZ ;  /* 0x000000060b097210 */ /* 0x000fc80007f1e0ff */
[----:B------:R-:W-:Y:S02]  /*03d0*/  LEA.HI.X.SX32 R10, R6, R7, 0x1, P0 ;  /* 0x00000007060a7211 */ /* 0x000fe400000f0eff */
[----:B------:R-:W-:-:S04]  /*03e0*/  LEA R6, P0, R9, c[0x0][0x160], 0x1 ;  /* 0x0000580009067a11 */ /* 0x000fc800078008ff */
[----:B------:R-:W-:Y:S01]  /*03f0*/  LEA.HI.X R7, R9, c[0x0][0x164], R10, 0x1, P0 ;  /* 0x0000590009077a11 */ /* 0x000fe200000f0c0a */
[----:B------:R-:W-:-:S05]  /*0400*/  IMAD.SHL.U32 R9, R8, 0x2, RZ ;  /* 0x0000000208097824 */ /* 0x000fca00078e00ff */
[----:B------:R-:W-:Y:S01]  /*0410*/  @!PT LDS RZ, [RZ] ;  /* 0x00000000fffff984 */ /* 0x000fe20000000800 */
[----:B------:R-:W-:Y:S01]  /*0420*/  @!PT LDS RZ, [RZ] ;  /* 0x00000000fffff984 */ /* 0x000fe20000000800 */
[----:B------:R-:W-:Y:S01]  /*0430*/  @!PT LDS RZ, [RZ] ;  /* 0x00000000fffff984 */ /* 0x000fe20000000800 */
[----:B------:R1:W-:Y:S03]  /*0440*/  LDGSTS.E.128 [R9+0x80], [R6.64] ;  /* 0x0008000006097fae */ /* 0x0003e6000b921c44 */
.L_x_6:
[----:B------:R-:W-:Y:S05]  /*0450*/  BSYNC B2 ;  /* 0x0000000000027941 */ /* 0x000fea0003800000 */
.L_x_5:
[----:B------:R-:W-:Y:S01]  /*0460*/  IADD3 R12, R12, 0x20, RZ ;  /* 0x000000200c0c7810 */ /* 0x000fe20007ffe0ff */
[----:B------:R-:W-:Y:S05]  /*0470*/  @P1 BRA `(.L_x_7) ;  /* 0xfffffe3000001947 */ /* 0x000fea000383ffff */
.L_x_4:
[----:B------:R-:W-:Y:S05]  /*0480*/  BSYNC B1 ;  /* 0x0000000000017941 */ /* 0x000fea0003800000 */
.L_x_3:
[----:B------:R-:W-:Y:S01]  /*0490*/  ISETP.GE.U32.AND P0, PT, R13, 0x60, PT ;  /* 0x000000600d00780c */ /* 0x000fe20003f06070 */
[----:B------:R-:W-:-:S12]  /*04a0*/  BSSY B1, `(.L_x_8) ;  /* 0x000005a000017945 */ /* 0x000fd80003800000 */
[----:B------:R-:W-:Y:S05]  /*04b0*/  @!P0 BRA `(.L_x_9) ;  /* 0x0000058000008947 */ /* 0x000fea0003800000 */
.L_x_12:
[C---:B------:R-:W-:Y:S01]  /*04c0*/  IADD3 R8, R12.reuse, 0x20, RZ ;  /* 0x000000200c087810 */ /* 0x040fe20007ffe0ff */
[C---:B------:R-:W-:Y:S01]  /*04d0*/  IMAD.SHL.U32 R2, R12.reuse, 0x8, RZ ;  /* 0x000000080c027824 */ /* 0x040fe200078e00ff */
[C---:B------:R-:W-:Y:S01]  /*04e0*/  IADD3 R11, R12.reuse, 0x40, RZ ;  /* 0x000000400c0b7810 */ /* 0x040fe20007ffe0ff */
[----:B------:R-:W-:Y:S01]  /*04f0*/  BSSY B2, `(.L_x_10) ;  /* 0x0000053000027945 */ /* 0x000fe20003800000 */
[----:B------:R-:W-:Y:S01]  /*0500*/  IADD3 R15, R12, 0x60, RZ ;  /* 0x000000600c0f7810 */ /* 0x000fe20007ffe0ff */
[C---:B-1----:R-:W-:Y:S01]  /*0510*/  IMAD.SHL.U32 R9, R8.reuse, 0x8, RZ ;  /* 0x0000000808097824 */ /* 0x042fe200078e00ff */
[----:B------:R-:W-:Y:S01]  /*0520*/  SHF.R.S32.HI R7, RZ, 0x1f, R2 ;  /* 0x0000001fff077819 */ /* 0x000fe20000011402 */
[----:B------:R-:W-:Y:S01]  /*0530*/  IMAD.SHL.U32 R13, R11, 0x8, RZ ;  /* 0x000000080b0d7824 */ /* 0x000fe200078e00ff */
[----:B------:R-:W-:Y:S02]  /*0540*/  LEA.HI R8, R8, R8, RZ, 0x1 ;  /* 0x0000000808087211 */ /* 0x000fe400078f08ff */
[----:B------:R-:W-:-:S02]  /*0550*/  SHF.R.S32.HI R6, RZ, 0x1f, R9 ;  /* 0x0000001fff067819 */ /* 0x000fc40000011409 */
[----:B------:R-:W-:Y:S02]  /*0560*/  LEA.HI R7, R7, R2, RZ, 0x4 ;  /* 0x0000000207077211 */ /* 0x000fe400078f20ff */
[----:B------:R-:W-:Y:S02]  /*0570*/  LEA.HI R6, R6, R9, RZ, 0x4 ;  /* 0x0000000906067211 */ /* 0x000fe400078f20ff */
[----:B------:R-:W-:Y:S02]  /*0580*/  LOP3.LUT R7, R7, 0xfffffff0, RZ, 0xc0, !PT ;  /* 0xfffffff007077812 */ /* 0x000fe400078ec0ff */
[----:B------:R-:W-:Y:S02]  /*0590*/  LOP3.LUT R10, R6, 0xfffffff0, RZ, 0xc0, !PT ;  /* 0xfffffff0060a7812 */ /* 0x000fe400078ec0ff */
[----:B------:R-:W-:Y:S01]  /*05a0*/  LEA.HI R6, R12, R12, RZ, 0x1 ;  /* 0x0000000c0c067211 */ /* 0x000fe200078f08ff */
[----:B------:R-:W-:Y:S01]  /*05b0*/  IMAD.IADD R19, R2, 0x1, -R7 ;  /* 0x0000000102137824 */ /* 0x000fe200078e0a07 */
[----:B------:R-:W-:Y:S01]  /*05c0*/  SHF.R.S32.HI R2, RZ, 0x1f, R13 ;  /* 0x0000001fff027819 */ /* 0x000fe2000001140d */
[----:B------:R-:W-:Y:S01]  /*05d0*/  IMAD.IADD R18, R9, 0x1, -R10 ;  /* 0x0000000109127824 */ /* 0x000fe200078e0a0a */
[----:B------:R-:W-:Y:S01]  /*05e0*/  SHF.R.S32.HI R10, RZ, 0x1, R6 ;  /* 0x00000001ff0a7819 */ /* 0x000fe20000011406 */
[----:B------:R-:W-:Y:S01]  /*05f0*/  IMAD.SHL.U32 R7, R15, 0x8, RZ ;  /* 0x000000080f077824 */ /* 0x000fe200078e00ff */
[----:B------:R-:W-:-:S02]  /*0600*/  LEA.HI R2, R2, R13, RZ, 0x4 ;  /* 0x0000000d02027211 */ /* 0x000fc400078f20ff */
[----:B------:R-:W-:Y:S01]  /*0610*/  ISETP.GE.AND P1, PT, R19, c[0x0][0x180], PT ;  /* 0x0000600013007a0c */ /* 0x000fe20003f26270 */
[----:B------:R-:W-:Y:S01]  /*0620*/  IMAD.IADD R6, R170, 0x1, R10 ;  /* 0x00000001aa067824 */ /* 0x000fe200078e020a */
[----:B------:R-:W-:Y:S02]  /*0630*/  LEA.HI R11, R11, R11, RZ, 0x1 ;  /* 0x0000000b0b0b7211 */ /* 0x000fe400078f08ff */
[----:B------:R-:W-:Y:S02]  /*0640*/  LOP3.LUT R2, R2, 0xfffffff0, RZ, 0xc0, !PT ;  /* 0xfffffff002027812 */ /* 0x000fe400078ec0ff */
[----:B------:R-:W-:Y:S02]  /*0650*/  SHF.R.S32.HI R21, RZ, 0x1, R8 ;  /* 0x00000001ff157819 */ /* 0x000fe40000011408 */
[----:B------:R-:W-:Y:S01]  /*0660*/  ISETP.GE.OR P1, PT, R6, c[0x0][0x178], P1 ;  /* 0x00005e0006007a0c */ /* 0x000fe20000f26670 */
[----:B------:R-:W-:Y:S01]  /*0670*/  IMAD.IADD R14, R13, 0x1, -R2 ;  /* 0x000000010d0e7824 */ /* 0x000fe200078e0a02 */
[----:B------:R-:W-:Y:S01]  /*0680*/  SHF.R.S32.HI R23, RZ, 0x1, R11 ;  /* 0x00000001ff177819 */ /* 0x000fe2000001140b */
[----:B------:R-:W-:Y:S01]  /*0690*/  IMAD.IADD R8, R170, 0x1, R21 ;  /* 0x00000001aa087824 */ /* 0x000fe200078e0215 */
[----:B------:R-:W-:-:S02]  /*06a0*/  ISETP.GE.AND P0, PT, R18, c[0x0][0x180], PT ;  /* 0x0000600012007a0c */ /* 0x000fc40003f06270 */
[----:B------:R-:W-:Y:S01]  /*06b0*/  ISETP.GE.AND P2, PT, R14, c[0x0][0x180], PT ;  /* 0x000060000e007a0c */ /* 0x000fe20003f46270 */
[----:B------:R-:W-:Y:S01]  /*06c0*/  IMAD.IADD R11, R170, 0x1, R23 ;  /* 0x00000001aa0b7824 */ /* 0x000fe200078e0217 */
[----:B------:R-:W-:Y:S02]  /*06d0*/  ISETP.GE.OR P0, PT, R8, c[0x0][0x178], P0 ;  /* 0x00005e0008007a0c */ /* 0x000fe40000706670 */
[----:B------:R-:W-:Y:S02]  /*06e0*/  SHF.R.S32.HI R2, RZ, 0x1f, R7 ;  /* 0x0000001fff027819 */ /* 0x000fe40000011407 */
[----:B------:R-:W-:Y:S01]  /*06f0*/  ISETP.GE.OR P2, PT, R11, c[0x0][0x178], P2 ;  /* 0x00005e000b007a0c */ /* 0x000fe20001746670 */
[----:B------:R-:W-:Y:S01]  /*0700*/  @!P1 IMAD R6, R6, c[0x0][0x180], RZ ;  /* 0x0000600006069a24 */ /* 0x000fe200078e02ff */
[----:B------:R-:W-:Y:S02]  /*0710*/  LEA.HI R2, R2, R7, RZ, 0x4 ;  /* 0x0000000702027211 */ /* 0x000fe400078f20ff */
[----:B------:R-:W-:-:S02]  /*0720*/  @!P1 SHF.R.S32.HI R9, RZ, 0x1f, R19 ;  /* 0x0000001fff099819 */ /* 0x000fc40000011413 */
[----:B------:R-:W-:Y:S02]  /*0730*/  @!P1 IADD3 R17, P3, R19, R6, RZ ;  /* 0x0000000613119210 */ /* 0x000fe40007f7e0ff */
[----:B------:R-:W-:Y:S01]  /*0740*/  LOP3.LUT R2, R2, 0xfffffff0, RZ, 0xc0, !PT ;  /* 0xfffffff002027812 */ /* 0x000fe200078ec0ff */
[----:B------:R-:W-:Y:S01]  /*0750*/  @!P0 IMAD R8, R8, c[0x0][0x180], RZ ;  /* 0x0000600008088a24 */ /* 0x000fe200078e02ff */
[----:B------:R-:W-:Y:S01]  /*0760*/  @!P1 LEA.HI.X.SX32 R20, R6, R9, 0x1, P3 ;  /* 0x0000000906149211 */ /* 0x000fe200018f0eff */
[--C-:B------:R-:W-:Y:S01]  /*0770*/  @!P0 IMAD R13, R21, 0x18, R18.reuse ;  /* 0x00000018150d8824 */ /* 0x100fe200078e0212 */
[----:B------:R-:W-:Y:S01]  /*0780*/  @!P1 LEA R6, P3, R17, c[0x0][0x160], 0x1 ;  /* 0x0000580011069a11 */ /* 0x000fe200078608ff */
[----:B------:R-:W-:Y:S01]  /*0790*/  @!P2 IMAD R9, R11, c[0x0][0x180], RZ ;  /* 0x000060000b09aa24 */ /* 0x000fe200078e02ff */
[----:B------:R-:W-:Y:S01]  /*07a0*/  @!P0 SHF.R.S32.HI R11, RZ, 0x1f, R18 ;  /* 0x0000001fff0b8819 */ /* 0x000fe20000011412 */
[----:B------:R-:W-:Y:S01]  /*07b0*/  IMAD.IADD R22, R7, 0x1, -R2 ;  /* 0x0000000107167824 */ /* 0x000fe200078e0a02 */
[----:B------:R-:W-:Y:S01]  /*07c0*/  @!P0 IADD3 R18, P4, R18, R8, RZ ;  /* 0x0000000812128210 */ /* 0x000fe20007f9e0ff */
[----:B------:R-:W-:Y:S01]  /*07d0*/  @!P1 IMAD R2, R10, 0x18, R19 ;  /* 0x000000180a029824 */ /* 0x000fe200078e0213 */
[--C-:B------:R-:W-:Y:S01]  /*07e0*/  @!P2 SHF.R.S32.HI R10, RZ, 0x1f, R14.reuse ;  /* 0x0000001fff0aa819 */ /* 0x100fe2000001140e */
[----:B------:R-:W-:Y:S01]  /*07f0*/  @!P0 IMAD.SHL.U32 R13, R13, 0x2, RZ ;  /* 0x000000020d0d8824 */ /* 0x000fe200078e00ff */
[----:B------:R-:W-:Y:S01]  /*0800*/  @!P2 IADD3 R16, P5, R14, R9, RZ ;  /* 0x000000090e10a210 */ /* 0x000fe20007fbe0ff */
[----:B------:R-:W-:Y:S01]  /*0810*/  @!P2 IMAD R14, R23, 0x18, R14 ;  /* 0x00000018170ea824 */ /* 0x000fe200078e020e */
[----:B------:R-:W-:Y:S01]  /*0820*/  @!P1 LEA.HI.X R7, R17, c[0x0][0x164], R20, 0x1, P3 ;  /* 0x0000590011079a11 */ /* 0x000fe200018f0c14 */
[----:B------:R-:W-:Y:S01]  /*0830*/  @!P1 IMAD.SHL.U32 R17, R2, 0x2, RZ ;  /* 0x0000000202119824 */ /* 0x000fe200078e00ff */
[----:B------:R-:W-:-:S02]  /*0840*/  @!P0 LEA.HI.X.SX32 R19, R8, R11, 0x1, P4 ;  /* 0x0000000b08138211 */ /* 0x000fc400020f0eff */
[----:B------:R-:W-:Y:S02]  /*0850*/  @!P0 LEA R8, P3, R18, c[0x0][0x160], 0x1 ;  /* 0x0000580012088a11 */ /* 0x000fe400078608ff */
[----:B------:R-:W-:Y:S01]  /*0860*/  @!P2 LEA.HI.X.SX32 R11, R9, R10, 0x1, P5 ;  /* 0x0000000a090ba211 */ /* 0x000fe200028f0eff */
[----:B------:R-:W-:Y:S01]  /*0870*/  @!PT LDS RZ, [RZ] ;  /* 0x00000000fffff984 */ /* 0x000fe20000000800 */
[----:B------:R-:W-:Y:S01]  /*0880*/  @!PT LDS RZ, [RZ] ;  /* 0x00000000fffff984 */ /* 0x000fe20000000800 */
[----:B------:R-:W-:Y:S01]  /*0890*/  @!PT LDS RZ, [RZ] ;  /* 0x00000000fffff984 */ /* 0x000fe20000000800 */
[----:B------:R1:W-:Y:S01]  /*08a0*/  @!P1 LDGSTS.E.128 [R17+0x80], [R6.64] ;  /* 0x0008000006119fae */ /* 0x0003e2000b921c44 */
[----:B------:R-:W-:Y:S02]  /*08b0*/  LEA.HI R15, R15, R15, RZ, 0x1 ;  /* 0x0000000f0f0f7211 */ /* 0x000fe400078f08ff */
[----:B------:R-:W-:Y:S02]  /*08c0*/  @!P2 LEA R10, P4, R16, c[0x0][0x160], 0x1 ;  /* 0x00005800100aaa11 */ /* 0x000fe400078808ff */
[----:B------:R-:W-:Y:S02]  /*08d0*/  @!P0 LEA.HI.X R9, R18, c[0x0][0x164], R19, 0x1, P3 ;  /* 0x0000590012098a11 */ /* 0x000fe400018f0c13 */
[----:B------:R-:W-:Y:S01]  /*08e0*/  SHF.R.S32.HI R19, RZ, 0x1, R15 ;  /* 0x00000001ff137819 */ /* 0x000fe2000001140f */
[----:B------:R-:W-:Y:S01]  /*08f0*/  @!P2 IMAD.SHL.U32 R15, R14, 0x2, RZ ;  /* 0x000000020e0fa824 */ /* 0x000fe200078e00ff */
[----:B------:R-:W-:Y:S01]  /*0900*/  @!P2 LEA.HI.X R11, R16, c[0x0][0x164], R11, 0x1, P4 ;  /* 0x00005900100baa11 */ /* 0x000fe200020f0c0b */
[----:B------:R1:W-:Y:S01]  /*0910*/  @!P0 LDGSTS.E.128 [R13+0x80], [R8.64] ;  /* 0x00080000080d8fae */ /* 0x0003e2000b921c44 */
[----:B------:R-:W-:Y:S01]  /*0920*/  ISETP.GE.AND P1, PT, R22, c[0x0][0x180], PT ;  /* 0x0000600016007a0c */ /* 0x000fe20003f26270 */
[----:B------:R-:W-:Y:S01]  /*0930*/  IMAD.IADD R2, R170, 0x1, R19 ;  /* 0x00000001aa027824 */ /* 0x000fe200078e0213 */
[C---:B------:R-:W-:Y:S01]  /*0940*/  ISETP.GE.AND P0, PT, R12.reuse, 0x180, PT ;  /* 0x000001800c00780c */ /* 0x040fe20003f06270 */
[----:B------:R1:W-:Y:S01]  /*0950*/  @!P2 LDGSTS.E.128 [R15+0x80], [R10.64] ;  /* 0x000800000a0fafae */ /* 0x0003e2000b921c44 */
[----:B------:R-:W-:-:S02]  /*0960*/  IADD3 R12, R12, 0x80, RZ ;  /* 0x000000800c0c7810 */ /* 0x000fc40007ffe0ff */
[----:B------:R-:W-:-:S13]  /*0970*/  ISETP.GE.OR P1, PT, R2, c[0x0][0x178], P1 ;  /* 0x00005e0002007a0c */ /* 0x000fda0000f26670 */
[----:B------:R-:W-:Y:S05]  /*0980*/  @P1 BRA `(.L_x_11) ;  /* 0x0000009000001947 */ /* 0x000fea0003800000 */
[----:B-1----:R-:W-:Y:S01]  /*0990*/  IMAD R6, R2, c[0x0][0x180], RZ ;  /* 0x0000600002067a24 */ /* 0x002fe200078e02ff */
[--C-:B------:R-:W-:Y:S01]  /*09a0*/  SHF.R.S32.HI R7, RZ, 0x1f, R22.reuse ;  /* 0x0000001fff077819 */ /* 0x100fe20000011416 */
[----:B------:R-:W-:-:S03]  /*09b0*/  IMAD R2, R19, 0x18, R22 ;  /* 0x0000001813027824 */ /* 0x000fc600078e0216 */
[----:B------:R-:W-:Y:S01]  /*09c0*/  IADD3 R8, P1, R22, R6, RZ ;  /* 0x0000000616087210 */ /* 0x000fe20007f3e0ff */
[----:B------:R-:W-:-:S03]  /*09d0*/  IMAD.SHL.U32 R9, R2, 0x2, RZ ;  /* 0x0000000202097824 */ /* 0x000fc600078e00ff */
[----:B------:R-:W-:Y:S02]  /*09e0*/  LEA.HI.X.SX32 R7, R6, R7, 0x1, P1 ;  /* 0x0000000706077211 */ /* 0x000fe400008f0eff */
[----:B------:R-:W-:-:S04]  /*09f0*/  LEA R6, P1, R8, c[0x0][0x160], 0x1 ;  /* 0x0000580008067a11 */ /* 0x000fc800078208ff */
[----:B------:R-:W-:-:S05]  /*0a00*/  LEA.HI.X R7, R8, c[0x0][0x164], R7, 0x1, P1 ;  /* 0x0000590008077a11 */ /* 0x000fca00008f0c07 */
[----:B------:R1:W-:Y:S04]  /*0a10*/  LDGSTS.E.128 [R9+0x80], [R6.64] ;  /* 0x0008000006097fae */ /* 0x0003e8000b921c44 */
.L_x_11:
[----:B-1----:R-:W-:Y:S05]  /*0a20*/  BSYNC B2 ;  /* 0x0000000000027941 */ /* 0x002fea0003800000 */
.L_x_10:
[----:B------:R-:W-:Y:S05]  /*0a30*/  @!P0 BRA `(.L_x_12) ;  /* 0xfffffa8000008947 */ /* 0x000fea000383ffff */
.L_x_9:
[----:B------:R-:W-:Y:S05]  /*0a40*/  BSYNC B1 ;  /* 0x0000000000017941 */ /* 0x000fea0003800000 */
.L_x_8:
[----:B------:R-:W-:Y:S01]  /*0a50*/  ISETP.GT.AND P0, PT, R4, 0x7f, PT ;  /* 0x0000007f0400780c */ /* 0x000fe20003f04270 */
[----:B------:R-:W-:-:S12]  /*0a60*/  BSSY B1, `(.L_x_13) ;  /* 0x0000088000017945 */ /* 0x000fd80003800000 */
[----:B------:R-:W-:Y:S05]  /*0a70*/  @P0 BRA `(.L_x_14) ;  /* 0x0000086000000947 */ /* 0x000fea0003800000 */
[C---:B-1----:R-:W-:Y:S01]  /*0a80*/  IMNMX R7, R4.reuse, 0x60, !PT ;  /* 0x0000006004077817 */ /* 0x042fe20007800200 */
[----:B------:R-:W-:Y:S01]  /*0a90*/  BSSY B2, `(.L_x_15) ;  /* 0x0000026000027945 */ /* 0x000fe20003800000 */
[----:B------:R-:W-:Y:S02]  /*0aa0*/  IMAD.MOV.U32 R12, RZ, RZ, R4 ;  /* 0x000000ffff0c7224 */ /* 0x000fe400078e0004 */
[----:B------:R-:W-:-:S04]  /*0ab0*/  IADD3 R2, -R4, 0x1f, R7 ;  /* 0x0000001f04027810 */ /* 0x000fc80007ffe107 */
[----:B------:R-:W-:-:S04]  /*0ac0*/  LEA.HI R6, R2, 0x1, RZ, 0x1b ;  /* 0x0000000102067811 */ /* 0x000fc800078fd8ff */
[----:B------:R-:W-:-:S13]  /*0ad0*/  LOP3.LUT P0, R6, R6, 0x3, RZ, 0xc0, !PT ;  /* 0x0000000306067812 */ /* 0x000fda000780c0ff */
[----:B------:R-:W-:Y:S05]  /*0ae0*/  @!P0 BRA `(.L_x_16) ;  /* 0x0000020000008947 */ /* 0x000fea0003800000 */
[----:B------:R-:W-:Y:S02]  /*0af0*/  IMAD.MOV.U32 R8, RZ, RZ, R6 ;  /* 0x000000ffff087224 */ /* 0x000fe400078e0006 */
[----:B------:R-:W-:-:S04]  /*0b00*/  IMAD.MOV.U32 R12, RZ, RZ, R4 ;  /* 0x000000ffff0c7224 */ /* 0x000fc800078e0004 */
.L_x_19:
[----:B-1----:R-:W-:Y:S01]  /*0b10*/  IMAD.SHL.U32 R6, R12, 0x8, RZ ;  /* 0x000000080c067824 */ /* 0x002fe200078e00ff */
[----:B------:R-:W-:Y:S01]  /*0b20*/  SHF.R.S32.HI R9, RZ, 0x1f, R12 ;  /* 0x0000001fff097819 */ /* 0x000fe2000001140c */
[----:B------:R-:W-:Y:S01]  /*0b30*/  BSSY B3, `(.L_x_17) ;  /* 0x0000019000037945 */ /* 0x000fe20003800000 */
[----:B------:R-:W-:Y:S02]  /*0b40*/  IADD3 R8, R8, -0x1, RZ ;  /* 0xffffffff08087810 */ /* 0x000fe40007ffe0ff */
[----:B------:R-:W-:Y:S02]  /*0b50*/  SHF.R.S32.HI R7, RZ, 0x1f, R6 ;  /* 0x0000001fff077819 */ /* 0x000fe40000011406 */
[----:B------:R-:W-:Y:S02]  /*0b60*/  LEA.HI R9, R9, R12, RZ, 0x3 ;  /* 0x0000000c09097211 */ /* 0x000fe400078f18ff */
[----:B------:R-:W-:-:S02]  /*0b70*/  LEA.HI R7, R7, R6, RZ, 0x6 ;  /* 0x0000000607077211 */ /* 0x000fc400078f30ff */
[----:B------:R-:W-:Y:S02]  /*0b80*/  SHF.R.S32.HI R14, RZ, 0x3, R9 ;  /* 0x00000003ff0e7819 */ /* 0x000fe40000011409 */
[----:B------:R-:W-:Y:S02]  /*0b90*/  LOP3.LUT R7, R7, 0xffffffc0, RZ, 0xc0, !PT ;  /* 0xffffffc007077812 */ /* 0x000fe400078ec0ff */
[----:B------:R-:W-:-:S03]  /*0ba0*/  ISETP.NE.AND P1, PT, R8, RZ, PT ;  /* 0x000000ff0800720c */ /* 0x000fc60003f25270 */
[----:B------:R-:W-:-:S04]  /*0bb0*/  IMAD.IADD R11, R6, 0x1, -R7 ;  /* 0x00000001060b7824 */ /* 0x000fc800078e0a07 */
[----:B------:R-:W-:-:S05]  /*0bc0*/  IMAD.IADD R13, R0, 0x1, R11 ;  /* 0x00000001000d7824 */ /* 0x000fca00078e020b */
[----:B------:R-:W-:-:S04]  /*0bd0*/  ISETP.GE.AND P0, PT, R13, c[0x0][0x17c], PT ;  /* 0x00005f000d007a0c */ /* 0x000fc80003f06270 */
[----:B------:R-:W-:-:S13]  /*0be0*/  ISETP.GE.OR P0, PT, R14, c[0x0][0x180], P0 ;  /* 0x000060000e007a0c */ /* 0x000fda0000706670 */
[----:B------:R-:W-:Y:S05]  /*0bf0*/  @P0 BRA `(.L_x_18) ;  /* 0x000000c000000947 */ /* 0x000fea0003800000 */
[C---:B------:R-:W-:Y:S01]  /*0c00*/  IMAD R6, R14.reuse, c[0x0][0x17c], RZ ;  /* 0x00005f000e067a24 */ /* 0x040fe200078e02ff */
[----:B------:R-:W-:Y:S01]  /*0c10*/  SHF.R.S32.HI R7, RZ, 0x1f, R13 ;  /* 0x0000001fff077819 */ /* 0x000fe2000001140d */
[----:B------:R-:W-:-:S03]  /*0c20*/  IMAD R9, R14, 0x48, R11 ;  /* 0x000000480e097824 */ /* 0x000fc600078e020b */
[----:B------:R-:W-:Y:S01]  /*0c30*/  IADD3 R10, P0, R13, R6, RZ ;  /* 0x000000060d0a7210 */ /* 0x000fe20007f1e0ff */
[----:B------:R-:W-:-:S03]  /*0c40*/  IMAD.SHL.U32 R9, R9, 0x2, RZ ;  /* 0x0000000209097824 */ /* 0x000fc600078e00ff */
[----:B------:R-:W-:Y:S02]  /*0c50*/  LEA.HI.X.SX32 R7, R6, R7, 0x1, P0 ;  /* 0x0000000706077211 */ /* 0x000fe400000f0eff */
[----:B------:R-:W-:-:S04]  /*0c60*/  LEA R6, P0, R10, c[0x0][0x168], 0x1 ;  /* 0x00005a000a067a11 */ /* 0x000fc800078008ff */
[----:B------:R-:W-:-:S05]  /*0c70*/  LEA.HI.X R7, R10, c[0x0][0x16c], R7, 0x1, P0 ;  /* 0x00005b000a077a11 */ /* 0x000fca00000f0c07 */
[----:B------:R-:W-:Y:S01]  /*0c80*/  @!PT LDS RZ, [RZ] ;  /* 0x00000000fffff984 */ /* 0x000fe20000000800 */
[----:B------:R-:W-:Y:S01]  /*0c90*/  @!PT LDS RZ, [RZ] ;  /* 0x00000000fffff984 */ /* 0x000fe20000000800 */
[----:B------:R-:W-:Y:S01]  /*0ca0*/  @!PT LDS RZ, [RZ] ;  /* 0x00000000fffff984 */ /* 0x000fe20000000800 */
[----:B------:R1:W-:Y:S04]  /*0cb0*/  LDGSTS.E.128 [R9+0x6080], [R6.64] ;  /* 0x0608000006097fae */ /* 0x0003e8000b921c44 */
.L_x_18:
[----:B------:R-:W-:Y:S05]  /*0cc0*/  BSYNC B3 ;  /* 0x0000000000037941 */ /* 0x000fea0003800000 */
.L_x_17:
[----:B------:R-:W-:Y:S01]  /*0cd0*/  IADD3 R12, R12, 0x20, RZ ;  /* 0x000000200c0c7810 */ /* 0x000fe20007ffe0ff */
[----:B------:R-:W-:Y:S05]  /*0ce0*/  @P1 BRA `(.L_x_19) ;  /* 0xfffffe2000001947 */ /* 0x000fea000383ffff */
.L_x_16:
[----:B------:R-:W-:Y:S05]  /*0cf0*/  BSYNC B2 ;  /* 0x0000000000027941 */ /* 0x000fea0003800000 */
.L_x_15:
[----:B------:R-:W-:-:S13]  /*0d00*/  ISETP.GE.U32.AND P0, PT, R2, 0x60, PT ;  /* 0x000000600200780c */ /* 0x000fda0003f06070 */
[----:B------:R-:W-:Y:S05]  /*0d10*/  @!P0 BRA `(.L_x_14) ;  /* 0x000005c000008947 */ /* 0x000fea0003800000 */
.L_x_22:
[C---:B-1----:R-:W-:Y:S01]  /*0d20*/  IADD3 R6, R12.reuse, 0x20, RZ ;  /* 0x000000200c067810 */ /* 0x042fe20007ffe0ff */
[C---:B------:R-:W-:Y:S01]  /*0d30*/  IMAD.SHL.U32 R2, R12.reuse, 0x8, RZ ;  /* 0x000000080c027824 */ /* 0x040fe200078e00ff */
[----:B------:R-:W-:Y:S01]  /*0d40*/  IADD3 R10, R12, 0x40, RZ ;  /* 0x000000400c0a7810 */ /* 0x000fe20007ffe0ff */
[----:B------:R-:W-:Y:S01]  /*0d50*/  BSSY B2, `(.L_x_20) ;  /* 0x0000057000027945 */ /* 0x000fe20003800000 */
[----:B------:R-:W-:Y:S02]  /*0d60*/  SHF.R.S32.HI R9, RZ, 0x1f, R6 ;  /* 0x0000001fff097819 */ /* 0x000fe40000011406 */
[----:B------:R-:W-:Y:S02]  /*0d70*/  SHF.R.S32.HI R11, RZ, 0x1f, R10 ;  /* 0x0000001fff0b7819 */ /* 0x000fe4000001140a */
[----:B------:R-:W-:Y:S02]  /*0d80*/  SHF.R.S32.HI R7, RZ, 0x1f, R2 ;  /* 0x0000001fff077819 */ /* 0x000fe40000011402 */
[----:B------:R-:W-:Y:S01]  /*0d90*/  LEA.HI R8, R9, R6, RZ, 0x3 ;  /* 0x0000000609087211 */ /* 0x000fe200078f18ff */
[----:B------:R-:W-:Y:S01]  /*0da0*/  IMAD.SHL.U32 R6, R6, 0x8, RZ ;  /* 0x0000000806067824 */ /* 0x000fe200078e00ff */
[----:B------:R-:W-:Y:S01]  /*0db0*/  LEA.HI R13, R11, R10, RZ, 0x3 ;  /* 0x0000000a0b0d7211 */ /* 0x000fe200078f18ff */
[----:B------:R-:W-:Y:S01]  /*0dc0*/  IMAD.SHL.U32 R10, R10, 0x8, RZ ;  /* 0x000000080a0a7824 */ /* 0x000fe200078e00ff */
[----:B------:R-:W-:-:S02]  /*0dd0*/  LEA.HI R7, R7, R2, RZ, 0x6 ;  /* 0x0000000207077211 */ /* 0x000fc400078f30ff */
[----:B------:R-:W-:Y:S02]  /*0de0*/  SHF.R.S32.HI R11, RZ, 0x1f, R6 ;  /* 0x0000001fff0b7819 */ /* 0x000fe40000011406 */
[----:B------:R-:W-:Y:S02]  /*0df0*/  LOP3.LUT R7, R7, 0xffffffc0, RZ, 0xc0, !PT ;  /* 0xffffffc007077812 */ /* 0x000fe400078ec0ff */
[----:B------:R-:W-:Y:S02]  /*0e00*/  SHF.R.S32.HI R15, RZ, 0x1f, R10 ;  /* 0x0000001fff0f7819 */ /* 0x000fe4000001140a */
[----:B------:R-:W-:Y:S01]  /*0e10*/  LEA.HI R11, R11, R6, RZ, 0x6 ;  /* 0x000000060b0b7211 */ /* 0x000fe200078f30ff */
[----:B------:R-:W-:Y:S01]  /*0e20*/  IMAD.IADD R17, R2, 0x1, -R7 ;  /* 0x0000000102117824 */ /* 0x000fe200078e0a07 */
[----:B------:R-:W-:Y:S02]  /*0e30*/  LEA.HI R15, R15, R10, RZ, 0x6 ;  /* 0x0000000a0f0f7211 */ /* 0x000fe400078f30ff */
[----:B------:R-:W-:Y:S01]  /*0e40*/  SHF.R.S32.HI R9, RZ, 0x1f, R12 ;  /* 0x0000001fff097819 */ /* 0x000fe2000001140c */
[----:B------:R-:W-:Y:S01]  /*0e50*/  IMAD.IADD R19, R0, 0x1, R17 ;  /* 0x0000000100137824 */ /* 0x000fe200078e0211 */
[----:B------:R-:W-:-:S02]  /*0e60*/  LOP3.LUT R11, R11, 0xffffffc0, RZ, 0xc0, !PT ;  /* 0xffffffc00b0b7812 */ /* 0x000fc400078ec0ff */
[----:B------:R-:W-:Y:S02]  /*0e70*/  LOP3.LUT R15, R15, 0xffffffc0, RZ, 0xc0, !PT ;  /* 0xffffffc00f0f7812 */ /* 0x000fe400078ec0ff */
[----:B------:R-:W-:Y:S01]  /*0e80*/  LEA.HI R9, R9, R12, RZ, 0x3 ;  /* 0x0000000c09097211 */ /* 0x000fe200078f18ff */
[----:B------:R-:W-:Y:S01]  /*0e90*/  IMAD.IADD R21, R6, 0x1, -R11 ;  /* 0x0000000106157824 */ /* 0x000fe200078e0a0b */
[----:B------:R-:W-:Y:S01]  /*0ea0*/  ISETP.GE.AND P1, PT, R19, c[0x0][0x17c], PT ;  /* 0x00005f0013007a0c */ /* 0x000fe20003f26270 */
[----:B------:R-:W-:Y:S01]  /*0eb0*/  IMAD.IADD R25, R10, 0x1, -R15 ;  /* 0x000000010a197824 */ /* 0x000fe200078e0a0f */
[----:B------:R-:W-:Y:S01]  /*0ec0*/  SHF.R.S32.HI R16, RZ, 0x3, R9 ;  /* 0x00000003ff107819 */ /* 0x000fe20000011409 */
[----:B------:R-:W-:Y:S01]  /*0ed0*/  IMAD.IADD R23, R0, 0x1, R21 ;  /* 0x0000000100177824 */ /* 0x000fe200078e0215 */
[----:B------:R-:W-:Y:S01]  /*0ee0*/  IADD3 R2, R12, 0x60, RZ ;  /* 0x000000600c027810 */ /* 0x000fe20007ffe0ff */
[----:B------:R-:W-:Y:S01]  /*0ef0*/  IMAD.IADD R24, R0, 0x1, R25 ;  /* 0x0000000100187824 */ /* 0x000fe200078e0219 */
[----:B------:R-:W-:-:S02]  /*0f00*/  ISETP.GE.OR P1, PT, R16, c[0x0][0x180], P1 ;  /* 0x0000600010007a0c */ /* 0x000fc40000f26670 */
[----:B------:R-:W-:Y:S01]  /*0f10*/  SHF.R.S32.HI R20, RZ, 0x3, R8 ;  /* 0x00000003ff147819 */ /* 0x000fe20000011408 */
[----:B------:R-:W-:Y:S01]  /*0f20*/  IMAD.SHL.U32 R9, R2, 0x8, RZ ;  /* 0x0000000802097824 */ /* 0x000fe200078e00ff */
[----:B------:R-:W-:Y:S02]  /*0f30*/  ISETP.GE.AND P0, PT, R23, c[0x0][0x17c], PT ;  /* 0x00005f0017007a0c */ /* 0x000fe40003f06270 */
[----:B------:R-:W-:Y:S02]  /*0f40*/  SHF.R.S32.HI R22, RZ, 0x3, R13 ;  /* 0x00000003ff167819 */ /* 0x000fe4000001140d */
[----:B------:R-:W-:Y:S02]  /*0f50*/  ISETP.GE.AND P2, PT, R24, c[0x0][0x17c], PT ;  /* 0x00005f0018007a0c */ /* 0x000fe40003f46270 */
[----:B------:R-:W-:Y:S02]  /*0f60*/  SHF.R.S32.HI R6, RZ, 0x1f, R9 ;  /* 0x0000001fff067819 */ /* 0x000fe40000011409 */
[----:B------:R-:W-:-:S02]  /*0f70*/  ISETP.GE.OR P0, PT, R20, c[0x0][0x180], P0 ;  /* 0x0000600014007a0c */ /* 0x000fc40000706670 */
[----:B------:R-:W-:Y:S02]  /*0f80*/  ISETP.GE.OR P2, PT, R22, c[0x0][0x180], P2 ;  /* 0x0000600016007a0c */ /* 0x000fe40001746670 */
[----:B------:R-:W-:Y:S01]  /*0f90*/  LEA.HI R8, R6, R9, RZ, 0x6 ;  /* 0x0000000906087211 */ /* 0x000fe200078f30ff */
[----:B------:R-:W-:Y:S01]  /*0fa0*/  @!P1 IMAD R6, R16, c[0x0][0x17c], RZ ;  /* 0x00005f0010069a24 */ /* 0x000fe200078e02ff */
[----:B------:R-:W-:Y:S02]  /*0fb0*/  @!P1 SHF.R.S32.HI R11, RZ, 0x1f, R19 ;  /* 0x0000001fff0b9819 */ /* 0x000fe40000011413 */
[----:B------:R-:W-:Y:S02]  /*0fc0*/  LOP3.LUT R8, R8, 0xffffffc0, RZ, 0xc0, !PT ;  /* 0xffffffc008087812 */ /* 0x000fe400078ec0ff */
[----:B------:R-:W-:Y:S02]  /*0fd0*/  @!P1 IADD3 R15, P3, R19, R6, RZ ;  /* 0x00000006130f9210 */ /* 0x000fe40007f7e0ff */
[----:B------:R-:W-:Y:S01]  /*0fe0*/  SHF.R.S32.HI R7, RZ, 0x1f, R2 ;  /* 0x0000001fff077819 */ /* 0x000fe20000011402 */
[----:B------:R-:W-:Y:S01]  /*0ff0*/  IMAD.IADD R19, R9, 0x1, -R8 ;  /* 0x0000000109137824 */ /* 0x000fe200078e0a08 */
[----:B------:R-:W-:Y:S01]  /*1000*/  @!P1 LEA.HI.X.SX32 R18, R6, R11, 0x1, P3 ;  /* 0x0000000b06129211 */ /* 0x000fe200018f0eff */
[----:B------:R-:W-:Y:S01]  /*1010*/  @!P0 IMAD R8, R20, c[0x0][0x17c], RZ ;  /* 0x00005f0014088a24 */ /* 0x000fe200078e02ff */
[----:B------:R-:W-:Y:S01]  /*1020*/  LEA.HI R14, R7, R2, RZ, 0x3 ;  /* 0x00000002070e7211 */ /* 0x000fe200078f18ff */
[----:B------:R-:W-:Y:S01]  /*1030*/  @!P2 IMAD R9, R22, c[0x0][0x17c], RZ ;  /* 0x00005f001609aa24 */ /* 0x000fe200078e02ff */
[----:B------:R-:W-:Y:S01]  /*1040*/  @!P1 LEA R6, P3, R15, c[0x0][0x168], 0x1 ;  /* 0x00005a000f069a11 */ /* 0x000fe200078608ff */
[----:B------:R-:W-:Y:S01]  /*1050*/  @!P1 IMAD R2, R16, 0x48, R17 ;  /* 0x0000004810029824 */ /* 0x000fe200078e0211 */
[----:B------:R-:W-:Y:S01]  /*1060*/  @!P0 SHF.R.S32.HI R11, RZ, 0x1f, R23 ;  /* 0x0000001fff0b8819 */ /* 0x000fe20000011417 */
[----:B------:R-:W-:Y:S01]  /*1070*/  @!P0 IMAD R13, R20, 0x48, R21 ;  /* 0x00000048140d8824 */ /* 0x000fe200078e0215 */
[----:B------:R-:W-:Y:S01]  /*1080*/  @!P0 IADD3 R17, P4, R23, R8, RZ ;  /* 0x0000000817118210 */ /* 0x000fe20007f9e0ff */
[----:B------:R-:W-:Y:S01]  /*1090*/  IMAD.IADD R21, R0, 0x1, R19 ;  /* 0x0000000100157824 */ /* 0x000fe200078e0213 */
[----:B------:R-:W-:Y:S01]  /*10a0*/  @!P2 SHF.R.S32.HI R10, RZ, 0x1f, R24 ;  /* 0x0000001fff0aa819 */ /* 0x000fe20000011418 */
[----:B------:R-:W-:Y:S01]  /*10b0*/  @!P0 IMAD.SHL.U32 R13, R13, 0x2, RZ ;  /* 0x000000020d0d8824 */ /* 0x000fe200078e00ff */
[----:B------:R-:W-:-:S02]  /*10c0*/  @!P2 IADD3 R16, P5, R24, R9, RZ ;  /* 0x000000091810a210 */ /* 0x000fc40007fbe0ff */
[----:B------:R-:W-:Y:S01]  /*10d0*/  @!P1 LEA.HI.X R7, R15, c[0x0][0x16c], R18, 0x1, P3 ;  /* 0x00005b000f079a11 */ /* 0x000fe200018f0c12 */
[----:B------:R-:W-:Y:S01]  /*10e0*/  @!P1 IMAD.SHL.U32 R15, R2, 0x2, RZ ;  /* 0x00000002020f9824 */ /* 0x000fe200078e00ff */
[----:B------:R-:W-:Y:S01]  /*10f0*/  @!P0 LEA.HI.X.SX32 R18, R8, R11, 0x1, P4 ;  /* 0x0000000b08128211 */ /* 0x000fe200020f0eff */
[----:B------:R-:W-:Y:S01]  /*1100*/  @!P2 IMAD R2, R22, 0x48, R25 ;  /* 0x000000481602a824 */ /* 0x000fe200078e0219 */
[----:B------:R-:W-:Y:S02]  /*1110*/  @!P2 LEA.HI.X.SX32 R11, R9, R10, 0x1, P5 ;  /* 0x0000000a090ba211 */ /* 0x000fe400028f0eff */
[C---:B------:R-:W-:Y:S01]  /*1120*/  @!P0 LEA R8, P3, R17.reuse, c[0x0][0x168], 0x1 ;  /* 0x00005a0011088a11 */ /* 0x040fe200078608ff */
[----:B------:R-:W-:Y:S01]  /*1130*/  @!PT LDS RZ, [RZ] ;  /* 0x00000000fffff984 */ /* 0x000fe20000000800 */
[----:B------:R-:W-:Y:S01]  /*1140*/  @!PT LDS RZ, [RZ] ;  /* 0x00000000fffff984 */ /* 0x000fe20000000800 */
[----:B------:R-:W-:Y:S01]  /*1150*/  @!PT LDS RZ, [RZ] ;  /* 0x00000000fffff984 */ /* 0x000fe20000000800 */
[----:B------:R1:W-:Y:S01]  /*1160*/  @!P1 LDGSTS.E.128 [R15+0x6080], [R6.64] ;  /* 0x06080000060f9fae */ /* 0x0003e2000b921c44 */
[----:B------:R-:W-:Y:S02]  /*1170*/  @!P2 LEA R10, P4, R16, c[0x0][0x168], 0x1 ;  /* 0x00005a00100aaa11 */ /* 0x000fe400078808ff */
[----:B------:R-:W-:Y:S01]  /*1180*/  @!P0 LEA.HI.X R9, R17, c[0x0][0x16c], R18, 0x1, P3 ;  /* 0x00005b0011098a11 */ /* 0x000fe200018f0c12 */
[----:B------:R-:W-:Y:S01]  /*1190*/  @!P2 IMAD.SHL.U32 R17, R2, 0x2, RZ ;  /* 0x000000020211a824 */ /* 0x000fe200078e00ff */
[----:B------:R-:W-:-:S02]  /*11a0*/  @!P2 LEA.HI.X R11, R16, c[0x0][0x16c], R11, 0x1, P4 ;  /* 0x00005b00100baa11 */ /* 0x000fc400020f0c0b */
[----:B------:R-:W-:Y:S01]  /*11b0*/  SHF.R.S32.HI R14, RZ, 0x3, R14 ;  /* 0x00000003ff0e7819 */ /* 0x000fe2000001140e */
[----:B------:R1:W-:Y:S01]  /*11c0*/  @!P0 LDGSTS.E.128 [R13+0x6080], [R8.64] ;  /* 0x06080000080d8fae */ /* 0x0003e2000b921c44 */
[----:B------:R-:W-:Y:S02]  /*11d0*/  ISETP.GE.AND P1, PT, R21, c[0x0][0x17c], PT ;  /* 0x00005f0015007a0c */ /* 0x000fe40003f26270 */
[----:B------:R-:W-:Y:S01]  /*11e0*/  ISETP.GE.AND P0, PT, R12, RZ, PT ;  /* 0x000000ff0c00720c */ /* 0x000fe20003f06270 */
[----:B------:R1:W-:Y:S01]  /*11f0*/  @!P2 LDGSTS.E.128 [R17+0x6080], [R10.64] ;  /* 0x060800000a11afae */ /* 0x0003e2000b921c44 */
[----:B------:R-:W-:Y:S02]  /*1200*/  ISETP.GE.OR P1, PT, R14, c[0x0][0x180], P1 ;  /* 0x000060000e007a0c */ /* 0x000fe40000f26670 */
[----:B------:R-:W-:-:S11]  /*1210*/  IADD3 R12, R12, 0x80, RZ ;  /* 0x000000800c0c7810 */ /* 0x000fd60007ffe0ff */
[----:B------:R-:W-:Y:S05]  /*1220*/  @P1 BRA `(.L_x_21) ;  /* 0x0000009000001947 */ /* 0x000fea0003800000 */
[C---:B-1----:R-:W-:Y:S01]  /*1230*/  IMAD R6, R14.reuse, c[0x0][0x17c], RZ ;  /* 0x00005f000e067a24 */ /* 0x042fe200078e02ff */
[----:B------:R-:W-:Y:S01]  /*1240*/  SHF.R.S32.HI R7, RZ, 0x1f, R21 ;  /* 0x0000001fff077819 */ /* 0x000fe20000011415 */
[----:B------:R-:W-:-:S03]  /*1250*/  IMAD R2, R14, 0x48, R19 ;  /* 0x000000480e027824 */ /* 0x000fc600078e0213 */
[----:B------:R-:W-:Y:S01]  /*1260*/  IADD3 R8, P1, R21, R6, RZ ;  /* 0x0000000615087210 */ /* 0x000fe20007f3e0ff */
[----:B------:R-:W-:-:S03]  /*1270*/  IMAD.SHL.U32 R9, R2, 0x2, RZ ;  /* 0x0000000202097824 */ /* 0x000fc600078e00ff */
[----:B------:R-:W-:Y:S02]  /*1280*/  LEA.HI.X.SX32 R7, R6, R7, 0x1, P1 ;  /* 0x0000000706077211 */ /* 0x000fe400008f0eff */
[----:B------:R-:W-:-:S04]  /*1290*/  LEA R6, P1, R8, c[0x0][0x168], 0x1 ;  /* 0x00005a0008067a11 */ /* 0x000fc800078208ff */
[----:B------:R-:W-:-:S05]  /*12a0*/  LEA.HI.X R7, R8, c[0x0][0x16c], R7, 0x1, P1 ;  /* 0x00005b0008077a11 */ /* 0x000fca00008f0c07 */
[----:B------:R1:W-:Y:S04]  /*12b0*/  LDGSTS.E.128 [R9+0x6080], [R6.64] ;  /* 0x0608000006097fae */ /* 0x0003e8000b921c44 */
.L_x_21:
[----:B-1----:R-:W-:Y:S05]  /*12c0*/  BSYNC B2 ;  /* 0x0000000000027941 */ /* 0x002fea0003800000 */
.L_x_20:
[----:B------:R-:W-:Y:S05]  /*12d0*/  @!P0 BRA `(.L_x_22) ;  /* 0xfffffa4000008947 */ /* 0x000fea000383ffff */
.L_x_14:
[----:B------:R-:W-:Y:S05]  /*12e0*/  BSYNC B1 ;  /* 0x0000000000017941 */ /* 0x000fea0003800000 */
.L_x_13:
[----:B------:R-:W0:Y:S02]  /*12f0*/  LDGDEPBAR ;  /* 0x00000000000079af */ /* 0x000e240000000000 */
.L_x_2:
[----:B------:R-:W-:-:S04]  /*1300*/  DEPBAR.LE SB0, 0x0 ;  /* 0x000080000000791a */ /* 0x000fc80000000000 */
.L_x_1:
[----:B------:R-:W-:Y:S05]  /*1310*/  BSYNC B0 ;  /* 0x0000000000007941 */ /* 0x000fea0003800000 */
.L_x_0:
[----:B-1----:R-:W-:Y:S01]  /*1320*/  IMAD.MOV.U32 R6, RZ, RZ, c[0x0][0x180] ;  /* 0x00006000ff067624 */ /* 0x002fe200078e00ff */
[----:B------:R-:W-:Y:S01]  /*1330*/  BAR.SYNC.DEFER_BLOCKING 0x0 ;  /* 0x0000000000007b1d */ /* 0x000fe20000010000 */
[----:B------:R-:W-:Y:S01]  /*1340*/  IMAD.MOV.U32 R2, RZ, RZ, RZ ;  /* 0x000000ffff027224 */ /* 0x000fe200078e00ff */
[----:B------:R-:W-:Y:S01]  /*1350*/  CS2R R92, SRZ ;  /* 0x00000000005c7805 */ /* 0x000fe2000001ff00 */
[----:B------:R-:W-:Y:S01]  /*1360*/  IMAD.MOV.U32 R94, RZ, RZ, RZ ;  /* 0x000000ffff5e7224 */ /* 0x000fe200078e00ff */
[----:B------:R-:W-:Y:S01]  /*1370*/  ISETP.GE.AND P0, PT, R6, 0x1, PT ;  /* 0x000000010600780c */ /* 0x000fe20003f06270 */
[----:B------:R-:W-:Y:S01]  /*1380*/  CS2R R96, SRZ ;  /* 0x0000000000607805 */ /* 0x000fe2000001ff00 */
[----:B------:R-:W-:Y:S01]  /*1390*/  IMAD.MOV.U32 R98, RZ, RZ, RZ ;  /* 0x000000ffff627224 */ /* 0x000fe200078e00ff */
        /* <DEDUP_REMOVED lines=35> */
[----:B------:R-:W-:Y:S05]  /*15d0*/  @!P0 BRA `(.L_x_23) ;  /* 0x000023d000008947 */ /* 0x000fea0003800000 */
[----:B------:R-:W-:Y:S01]  /*15e0*/  IADD3 R6, R6, 0xf, RZ ;  /* 0x0000000f06067810 */ /* 0x000fe20007ffe0ff */
[C---:B------:R-:W-:Y:S01]  /*15f0*/  IMAD.SHL.U32 R173, R4.reuse, 0x8, RZ ;  /* 0x0000000804ad7824 */ /* 0x040fe200078e00ff */
[C---:B------:R-:W-:Y:S01]  /*1600*/  IADD3 R7, R4.reuse, 0x20, RZ ;  /* 0x0000002004077810 */ /* 0x040fe20007ffe0ff */
[----:B------:R-:W-:Y:S01]  /*1610*/  IMAD.MOV.U32 R179, RZ, RZ, RZ ;  /* 0x000000ffffb37224 */ /* 0x000fe200078e00ff */
[----:B------:R-:W-:Y:S01]  /*1620*/  SHF.R.S32.HI R9, RZ, 0x1f, R6 ;  /* 0x0000001fff097819 */ /* 0x000fe20000011406 */
[----:B------:R-:W-:Y:S01]  /*1630*/  CS2R R92, SRZ ;  /* 0x00000000005c7805 */ /* 0x000fe2000001ff00 */
[----:B------:R-:W-:Y:S01]  /*1640*/  SHF.R.S32.HI R2, RZ, 0x1f, R173 ;  /* 0x0000001fff027819 */ /* 0x000fe200000114ad */
[----:B------:R-:W-:Y:S01]  /*1650*/  IMAD.SHL.U32 R175, R7, 0x8, RZ ;  /* 0x0000000807af7824 */ /* 0x000fe200078e00ff */
[----:B------:R-:W-:Y:S01]  /*1660*/  LEA.HI R184, R9, R6, RZ, 0x4 ;  /* 0x0000000609b87211 */ /* 0x000fe200078f20ff */
[----:B------:R-:W-:Y:S01]  /*1670*/  IMAD.MOV.U32 R94, RZ, RZ, RZ ;  /* 0x000000ffff5e7224 */ /* 0x000fe200078e00ff */
[----:B------:R-:W-:Y:S01]  /*1680*/  IADD3 R9, R4, 0x40, RZ ;  /* 0x0000004004097810 */ /* 0x000fe20007ffe0ff */
[----:B------:R-:W-:Y:S01]  /*1690*/  CS2R R96, SRZ ;  /* 0x0000000000607805 */ /* 0x000fe2000001ff00 */
[CC--:B------:R-:W-:Y:S01]  /*16a0*/  LEA.HI R6, R2.reuse, R173.reuse, RZ, 0x4 ;  /* 0x000000ad02067211 */ /* 0x0c0fe200078f20ff */
[----:B------:R-:W-:Y:S01]  /*16b0*/  IMAD.MOV.U32 R98, RZ, RZ, RZ ;  /* 0x000000ffff627224 */ /* 0x000fe200078e00ff */
[----:B------:R-:W-:Y:S01]  /*16c0*/  LEA.HI R2, R2, R173, RZ, 0x6 ;  /* 0x000000ad02027211 */ /* 0x000fe200078f30ff */
[----:B------:R-:W-:Y:S01]  /*16d0*/  IMAD.SHL.U32 R177, R9, 0x8, RZ ;  /* 0x0000000809b17824 */ /* 0x000fe200078e00ff */
[----:B------:R-:W-:Y:S01]  /*16e0*/  LOP3.LUT R6, R6, 0xfffffff0, RZ, 0xc0, !PT ;  /* 0xfffffff006067812 */ /* 0x000fe200078ec0ff */
[----:B------:R-:W-:Y:S01]  /*16f0*/  CS2R R100, SRZ ;  /* 0x0000000000647805 */ /* 0x000fe2000001ff00 */
[----:B------:R-:W-:Y:S01]  /*1700*/  LOP3.LUT R2, R2, 0xffffffc0, RZ, 0xc0, !PT ;  /* 0xffffffc002027812 */ /* 0x000fe200078ec0ff */
[----:B------:R-:W-:Y:S01]  /*1710*/  IMAD.MOV.U32 R102, RZ, RZ, RZ ;  /* 0x000000ffff667224 */ /* 0x000fe200078e00ff */
[----:B------:R-:W-:Y:S01]  /*1720*/  SHF.R.S32.HI R10, RZ, 0x1f, R177 ;  /* 0x0000001fff0a7819 */ /* 0x000fe200000114b1 */
[C---:B------:R-:W-:Y:S01]  /*1730*/  IMAD.IADD R172, R173.reuse, 0x1, -R6 ;  /* 0x00000001adac7824 */ /* 0x040fe200078e0a06 */
[----:B------:R-:W-:Y:S01]  /*1740*/  SHF.R.S32.HI R8, RZ, 0x1f, R175 ;  /* 0x0000001fff087819 */ /* 0x000fe200000114af */
[----:B------:R-:W-:Y:S01]  /*1750*/  IMAD.IADD R173, R173, 0x1, -R2 ;  /* 0x00000001adad7824 */ /* 0x000fe200078e0a02 */
[----:B------:R-:W-:Y:S01]  /*1760*/  LEA.HI R6, R10, R177, RZ, 0x4 ;  /* 0x000000b10a067211 */ /* 0x000fe200078f20ff */
[----:B------:R-:W-:Y:S01]  /*1770*/  CS2R R104, SRZ ;  /* 0x0000000000687805 */ /* 0x000fe2000001ff00 */
[-C--:B------:R-:W-:Y:S01]  /*1780*/  LEA.HI R2, R8, R175.reuse, RZ, 0x4 ;  /* 0x000000af08027211 */ /* 0x080fe200078f20ff */
[----:B------:R-:W-:Y:S01]  /*1790*/  IMAD.MOV.U32 R106, RZ, RZ, RZ ;  /* 0x000000ffff6a7224 */ /* 0x000fe200078e00ff */
[----:B------:R-:W-:Y:S01]  /*17a0*/  LOP3.LUT R6, R6, 0xfffffff0, RZ, 0xc0, !PT ;  /* 0xfffffff006067812 */ /* 0x000fe200078ec0ff */
[----:B------:R-:W-:Y:S01]  /*17b0*/  CS2R R108, SRZ ;  /* 0x00000000006c7805 */ /* 0x000fe2000001ff00 */
[----:B------:R-:W-:Y:S01]  /*17c0*/  LEA.HI R8, R8, R175, RZ, 0x6 ;  /* 0x000000af08087211 */ /* 0x000fe200078f30ff */
[----:B------:R-:W-:Y:S01]  /*17d0*/  IMAD.MOV.U32 R110, RZ, RZ, RZ ;  /* 0x000000ffff6e7224 */ /* 0x000fe200078e00ff */
[----:B------:R-:W-:Y:S01]  /*17e0*/  LEA.HI R10, R10, R177, RZ, 0x6 ;  /* 0x000000b10a0a7211 */ /* 0x000fe200078f30ff */
[----:B------:R-:W-:Y:S01]  /*17f0*/  IMAD.IADD R176, R177, 0x1, -R6 ;  /* 0x00000001b1b07824 */ /* 0x000fe200078e0a06 */
[-C--:B------:R-:W-:Y:S01]  /*1800*/  LEA.HI R178, R5, R4.reuse, RZ, 0x3 ;  /* 0x0000000405b27211 */ /* 0x080fe200078f18ff */
[----:B------:R-:W-:Y:S01]  /*1810*/  CS2R R112, SRZ ;  /* 0x0000000000707805 */ /* 0x000fe2000001ff00 */
[----:B------:R-:W-:Y:S01]  /*1820*/  LEA.HI R181, R4, R4, RZ, 0x1 ;  /* 0x0000000404b57211 */ /* 0x000fe200078f08ff */
[----:B------:R-:W-:Y:S01]  /*1830*/  IMAD.MOV.U32 R114, RZ, RZ, RZ ;  /* 0x000000ffff727224 */ /* 0x000fe200078e00ff */
[----:B------:R-:W-:Y:S01]  /*1840*/  SHF.R.S32.HI R4, RZ, 0x1f, R7 ;  /* 0x0000001fff047819 */ /* 0x000fe20000011407 */
[----:B------:R-:W-:Y:S01]  /*1850*/  CS2R R116, SRZ ;  /* 0x0000000000747805 */ /* 0x000fe2000001ff00 */
[----:B------:R-:W-:Y:S01]  /*1860*/  SHF.R.S32.HI R6, RZ, 0x1f, R9 ;  /* 0x0000001fff067819 */ /* 0x000fe20000011409 */
[----:B------:R-:W-:Y:S01]  /*1870*/  IMAD.MOV.U32 R118, RZ, RZ, RZ ;  /* 0x000000ffff767224 */ /* 0x000fe200078e00ff */
[----:B------:R-:W-:Y:S01]  /*1880*/  LOP3.LUT R2, R2, 0xfffffff0, RZ, 0xc0, !PT ;  /* 0xfffffff002027812 */ /* 0x000fe200078ec0ff */
[----:B------:R-:W-:Y:S01]  /*1890*/  CS2R R120, SRZ ;  /* 0x0000000000787805 */ /* 0x000fe2000001ff00 */
[----:B------:R-:W-:Y:S01]  /*18a0*/  LOP3.LUT R8, R8, 0xffffffc0, RZ, 0xc0, !PT ;  /* 0xffffffc008087812 */ /* 0x000fe200078ec0ff */
[----:B------:R-:W-:Y:S01]  /*18b0*/  IMAD.MOV.U32 R122, RZ, RZ, RZ ;  /* 0x000000ffff7a7224 */ /* 0x000fe200078e00ff */
[----:B------:R-:W-:Y:S01]  /*18c0*/  LOP3.LUT R10, R10, 0xffffffc0, RZ, 0xc0, !PT ;  /* 0xffffffc00a0a7812 */ /* 0x000fe200078ec0ff */
[C---:B------:R-:W-:Y:S01]  /*18d0*/  IMAD.IADD R174, R175.reuse, 0x1, -R2 ;  /* 0x00000001afae7824 */ /* 0x040fe200078e0a02 */
[-C--:B------:R-:W-:Y:S01]  /*18e0*/  LEA.HI R4, R4, R7.reuse, RZ, 0x3 ;  /* 0x0000000704047211 */ /* 0x080fe200078f18ff */
[----:B------:R-:W-:Y:S01]  /*18f0*/  IMAD.IADD R175, R175, 0x1, -R8 ;  /* 0x00000001afaf7824 */ /* 0x000fe200078e0a08 */
[----:B------:R-:W-:Y:S01]  /*1900*/  LEA.HI R183, R7, R7, RZ, 0x1 ;  /* 0x0000000707b77211 */ /* 0x000fe200078f08ff */
[----:B------:R-:W-:Y:S01]  /*1910*/  IMAD.IADD R177, R177, 0x1, -R10 ;  /* 0x00000001b1b17824 */ /* 0x000fe200078e0a0a */
[-C--:B------:R-:W-:Y:S01]  /*1920*/  LEA.HI R6, R6, R9.reuse, RZ, 0x3 ;  /* 0x0000000906067211 */ /* 0x080fe200078f18ff */
[----:B------:R-:W-:Y:S01]  /*1930*/  IMAD.MOV.U32 R2, RZ, RZ, RZ ;  /* 0x000000ffff027224 */ /* 0x000fe200078e00ff */
[----:B------:R-:W-:Y:S01]  /*1940*/  LEA.HI R185, R9, R9, RZ, 0x1 ;  /* 0x0000000909b97211 */ /* 0x000fe200078f08ff */
        /* <DEDUP_REMOVED lines=23> */
[----:B------:R-:W-:-:S02]  /*1ac0*/  SHF.R.S32.HI R178, RZ, 0x3, R178 ;  /* 0x00000003ffb27819 */ /* 0x000fc400000114b2 */
[----:B------:R-:W-:Y:S02]  /*1ad0*/  SHF.R.S32.HI R181, RZ, 0x1, R181 ;  /* 0x00000001ffb57819 */ /* 0x000fe400000114b5 */
[----:B------:R-:W-:Y:S02]  /*1ae0*/  SHF.R.S32.HI R183, RZ, 0x1, R183 ;  /* 0x00000001ffb77819 */ /* 0x000fe400000114b7 */
[----:B------:R-:W-:Y:S02]  /*1af0*/  SHF.R.S32.HI R185, RZ, 0x1, R185 ;  /* 0x00000001ffb97819 */ /* 0x000fe400000114b9 */
[----:B------:R-:W-:Y:S02]  /*1b00*/  SHF.R.S32.HI R180, RZ, 0x3, R4 ;  /* 0x00000003ffb47819 */ /* 0x000fe40000011404 */
[----:B------:R-:W-:Y:S02]  /*1b10*/  SHF.R.S32.HI R182, RZ, 0x3, R6 ;  /* 0x00000003ffb67819 */ /* 0x000fe40000011406 */
[----:B------:R-:W-:-:S02]  /*1b20*/  SHF.R.S32.HI R184, RZ, 0x4, R184 ;  /* 0x00000004ffb87819 */ /* 0x000fc400000114b8 */
.L_x_49:
[----:B-1----:R-:W1:Y:S02]  /*1b30*/  S2R R15, SR_TID.X ;  /* 0x00000000000f7919 */ /* 0x002e640000002100 */
[----:B-1----:R-:W-:-:S13]  /*1b40*/  ISETP.GE.AND P0, PT, R15, 0x20, PT ;  /* 0x000000200f00780c */ /* 0x002fda0003f06270 */
[----:B------:R-:W-:Y:S05]  /*1b50*/  @!P0 BRA `(.L_x_24) ;  /* 0x0000063000008947 */ /* 0x000fea0003800000 */
[----:B------:R-:W1:Y:S01]  /*1b60*/  S2R R8, SR_LANEID ;  /* 0x0000000000087919 */ /* 0x000e620000000000 */
[----:B------:R-:W-:Y:S01]  /*1b70*/  LOP3.LUT R4, R179, 0x1, RZ, 0xc0, !PT ;  /* 0x00000001b3047812 */ /* 0x000fe200078ec0ff */
[----:B------:R-:W-:Y:S01]  /*1b80*/  IMAD.MOV.U32 R9, RZ, RZ, 0x3000 ;  /* 0x00003000ff097424 */ /* 0x000fe200078e00ff */
[----:B------:R-:W-:Y:S03]  /*1b90*/  WARPSYNC 0xffffffff ;  /* 0xffffffff00007948 */ /* 0x000fe60003800000 */
[C---:B------:R-:W-:Y:S02]  /*1ba0*/  IMAD R12, R4.reuse, 0x900, RZ ;  /* 0x00000900040c7824 */ /* 0x040fe400078e02ff */
[----:B------:R-:W-:-:S03]  /*1bb0*/  IMAD R6, R4, R9, 0x80 ;  /* 0x0000008004067424 */ /* 0x000fc600078e0209 */
[C---:B------:R-:W-:Y:S01]  /*1bc0*/  IADD3 R4, R12.reuse, 0x6080, RZ ;  /* 0x000060800c047810 */ /* 0x040fe20007ffe0ff */
[----:B------:R-:W-:Y:S01]  /*1bd0*/  IMAD R52, R171, 0xff0, R6 ;  /* 0x00000ff0ab347824 */ /* 0x000fe200078e0206 */
[----:B------:R-:W-:-:S04]  /*1be0*/  IADD3 R14, R12, 0x60a0, RZ ;  /* 0x000060a00c0e7810 */ /* 0x000fc80007ffe0ff */
[C---:B------:R-:W-:Y:S02]  /*1bf0*/  IADD3 R20, R52.reuse, 0x600, RZ ;  /* 0x0000060034147810 */ /* 0x040fe40007ffe0ff */
[C---:B------:R-:W-:Y:S02]  /*1c00*/  IADD3 R40, R52.reuse, 0x900, RZ ;  /* 0x0000090034287810 */ /* 0x040fe40007ffe0ff */
[----:B------:R-:W-:Y:S02]  /*1c10*/  IADD3 R64, R52, 0xc00, RZ ;  /* 0x00000c0034407810 */ /* 0x000fe40007ffe0ff */
[--C-:B-1----:R-:W-:Y:S02]  /*1c20*/  SHF.R.U32.HI R5, RZ, 0x3, R8.reuse ;  /* 0x00000003ff057819 */ /* 0x102fe40000011608 */
[----:B------:R-:W-:Y:S02]  /*1c30*/  LOP3.LUT R7, R8, 0x7, RZ, 0xc0, !PT ;  /* 0x0000000708077812 */ /* 0x000fe400078ec0ff */
[----:B------:R-:W-:Y:S01]  /*1c40*/  SHF.R.U32.HI R8, RZ, 0x4, R8 ;  /* 0x00000004ff087819 */ /* 0x000fe20000011608 */
[----:B------:R-:W-:-:S04]  /*1c50*/  IMAD.SHL.U32 R10, R5, 0x8, RZ ;  /* 0x00000008050a7824 */ /* 0x000fc800078e00ff */
[----:B------:R-:W-:Y:S01]  /*1c60*/  IMAD.SHL.U32 R8, R8, 0x8, RZ ;  /* 0x0000000808087824 */ /* 0x000fe200078e00ff */
[----:B------:R-:W-:-:S05]  /*1c70*/  LOP3.LUT R7, R10, 0x8, R7, 0xe2, !PT ;  /* 0x000000080a077812 */ /* 0x000fca00078ee207 */
[C-C-:B------:R-:W-:Y:S02]  /*1c80*/  IMAD R65, R7.reuse, 0x18, R8.reuse ;  /* 0x0000001807417824 */ /* 0x140fe400078e0208 */
[----:B------:R-:W-:Y:S02]  /*1c90*/  IMAD R13, R7, 0x48, R8 ;  /* 0x00000048070d7824 */ /* 0x000fe400078e0208 */
[----:B------:R-:W-:Y:S02]  /*1ca0*/  IMAD.U32 R5, R65, 0x2, R52 ;  /* 0x0000000241057824 */ /* 0x000fe400078e0034 */
[C---:B------:R-:W-:Y:S02]  /*1cb0*/  IMAD.U32 R189, R13.reuse, 0x2, R4 ;  /* 0x000000020dbd7824 */ /* 0x040fe400078e0004 */
[----:B------:R-:W-:Y:S01]  /*1cc0*/  IMAD.U32 R188, R13, 0x2, R14 ;  /* 0x000000020dbc7824 */ /* 0x000fe200078e000e */
[C---:B------:R-:W-:Y:S01]  /*1cd0*/  IADD3 R14, R12.reuse, 0x60c0, RZ ;  /* 0x000060c00c0e7810 */ /* 0x040fe20007ffe0ff */
[----:B------:R-:W-:Y:S01]  /*1ce0*/  LDSM.16.M88.4 R4, [R5] ;  /* 0x000000000504783b */ /* 0x000fe20000000200 */
[----:B------:R-:W-:Y:S01]  /*1cf0*/  IADD3 R12, R12, 0x60e0, RZ ;  /* 0x000060e00c0c7810 */ /* 0x000fe20007ffe0ff */
[----:B------:R-:W-:-:S02]  /*1d00*/  IMAD.U32 R32, R65, 0x2, R20 ;  /* 0x0000000241207824 */ /* 0x000fc400078e0014 */
[----:B------:R-:W1:Y:S01]  /*1d10*/  LDSM.16.MT88.4 R8, [R189] ;  /* 0x00000000bd08783b */ /* 0x000e620000004200 */
[C---:B------:R-:W-:Y:S02]  /*1d20*/  IMAD.U32 R187, R13.reuse, 0x2, R14 ;  /* 0x000000020dbb7824 */ /* 0x040fe400078e000e */
[----:B------:R-:W-:Y:S01]  /*1d30*/  IMAD.U32 R186, R13, 0x2, R12 ;  /* 0x000000020dba7824 */ /* 0x000fe200078e000c */
[----:B------:R-:W2:Y:S01]  /*1d40*/  LDSM.16.MT88.4 R48, [R188] ;  /* 0x00000000bc30783b */ /* 0x000ea20000004200 */
[C---:B------:R-:W-:Y:S02]  /*1d50*/  IMAD.U32 R56, R65.reuse, 0x2, R40 ;  /* 0x0000000241387824 */ /* 0x040fe400078e0028 */
[C---:B------:R-:W-:Y:S01]  /*1d60*/  IMAD.U32 R76, R65.reuse, 0x2, R64 ;  /* 0x00000002414c7824 */ /* 0x040fe200078e0040 */
[----:B------:R-:W3:Y:S04]  /*1d70*/  LDSM.16.MT88.4 R44, [R187] ;  /* 0x00000000bb2c783b */ /* 0x000ee80000004200 */
[----:B------:R-:W-:Y:S04]  /*1d80*/  LDSM.16.MT88.4 R16, [R189] ;  /* 0x00000000bd10783b */ /* 0x000fe80000004200 */
[----:B------:R-:W-:Y:S04]  /*1d90*/  LDSM.16.MT88.4 R20, [R188] ;  /* 0x00000000bc14783b */ /* 0x000fe80000004200 */
[----:B------:R-:W-:Y:S04]  /*1da0*/  LDSM.16.MT88.4 R24, [R187] ;  /* 0x00000000bb18783b */ /* 0x000fe80000004200 */
[----:B------:R-:W-:Y:S04]  /*1db0*/  LDSM.16.MT88.4 R28, [R186] ;  /* 0x00000000ba1c783b */ /* 0x000fe80000004200 */
[----:B------:R-:W-:Y:S04]  /*1dc0*/  LDSM.16.M88.4 R32, [R32] ;  /* 0x000000002020783b */ /* 0x000fe80000000200 */
[----:B------:R-:W4:Y:S04]  /*1dd0*/  LDSM.16.MT88.4 R36, [R189] ;  /* 0x00000000bd24783b */ /* 0x000f280000004200 */
[----:B------:R-:W-:Y:S01]  /*1de0*/  LDSM.16.MT88.4 R40, [R188] ;  /* 0x00000000bc28783b */ /* 0x000fe20000004200 */
[C---:B-1----:R-:W-:Y:S03]  /*1df0*/  HMMA.16816.F16 R168, R4.reuse, R8, R168 ;  /* 0x0000000804a8723c */ /* 0x042fe600000008a8 */
[----:B------:R-:W-:Y:S04]  /*1e00*/  LDSM.16.M88.4 R56, [R56] ;  /* 0x000000003838783b */ /* 0x000fe80000000200 */
[----:B------:R-:W-:Y:S01]  /*1e10*/  LDSM.16.MT88.4 R60, [R189] ;  /* 0x00000000bd3c783b */ /* 0x000fe20000004200 */
[----:B------:R-:W-:Y:S01]  /*1e20*/  IADD3 R8, R52, 0x300, RZ ;  /* 0x0000030034087810 */ /* 0x000fe20007ffe0ff */
[----:B------:R-:W-:Y:S02]  /*1e30*/  HMMA.16816.F16 R160, R4, R10, R160 ;  /* 0x0000000a04a0723c */ /* 0x000fe400000008a0 */
[----:B------:R-:W-:Y:S02]  /*1e40*/  LDSM.16.MT88.4 R52, [R186] ;  /* 0x00000000ba34783b */ /* 0x000fe40000004200 */
[----:B------:R-:W-:-:S02]  /*1e50*/  IMAD.U32 R12, R65, 0x2, R8 ;  /* 0x00000002410c7824 */ /* 0x000fc400078e0008 */
[----:B------:R-:W-:Y:S02]  /*1e60*/  LDSM.16.MT88.4 R68, [R187] ;  /* 0x00000000bb44783b */ /* 0x000fe40000004200 */
[C---:B--2---:R-:W-:Y:S02]  /*1e70*/  HMMA.16816.F16 R166, R4.reuse, R48, R166 ;  /* 0x0000003004a6723c */ /* 0x044fe400000008a6 */
[----:B------:R-:W1:Y:S04]  /*1e80*/  LDSM.16.MT88.4 R8, [R186] ;  /* 0x00000000ba08783b */ /* 0x000e680000004200 */
[----:B------:R-:W2:Y:S02]  /*1e90*/  LDSM.16.M88.4 R12, [R12] ;  /* 0x000000000c0c783b */ /* 0x000ea40000000200 */
[C---:B------:R-:W-:Y:S02]  /*1ea0*/  HMMA.16816.F16 R158, R4.reuse, R50, R158 ;  /* 0x00000032049e723c */ /* 0x040fe4000000089e */
[----:B------:R-:W5:Y:S04]  /*1eb0*/  LDSM.16.MT88.4 R48, [R187] ;  /* 0x00000000bb30783b */ /* 0x000f680000004200 */
[----:B------:R-:W2:Y:S02]  /*1ec0*/  LDSM.16.MT88.4 R64, [R188] ;  /* 0x00000000bc40783b */ /* 0x000ea40000004200 */
[C---:B---3--:R-:W-:Y:S02]  /*1ed0*/  HMMA.16816.F16 R164, R4.reuse, R44, R164 ;  /* 0x0000002c04a4723c */ /* 0x048fe400000008a4 */
[----:B------:R-:W3:Y:S04]  /*1ee0*/  LDSM.16.MT88.4 R72, [R186] ;  /* 0x00000000ba48783b */ /* 0x000ee80000004200 */
[----:B------:R-:W-:Y:S02]  /*1ef0*/  LDSM.16.M88.4 R76, [R76] ;  /* 0x000000004c4c783b */ /* 0x000fe40000000200 */
[----:B------:R-:W-:Y:S02]  /*1f00*/  HMMA.16816.F16 R156, R4, R46, R156 ;  /* 0x0000002e049c723c */ /* 0x000fe4000000089c */
[----:B------:R-:W3:Y:S04]  /*1f10*/  LDSM.16.MT88.4 R80, [R189] ;  /* 0x00000000bd50783b */ /* 0x000ee80000004200 */
[----:B------:R-:W3:Y:S02]  /*1f20*/  LDSM.16.MT88.4 R84, [R188] ;  /* 0x00000000bc54783b */ /* 0x000ee40000004200 */
[C---:B----4-:R-:W-:Y:S02]  /*1f30*/  HMMA.16816.F16 R136, R32.reuse, R36, R136 ;  /* 0x000000242088723c */ /* 0x050fe40000000888 */
[----:B------:R-:W4:Y:S04]  /*1f40*/  LDSM.16.MT88.4 R88, [R187] ;  /* 0x00000000bb58783b */ /* 0x000f280000004200 */
[----:B------:R-:W3:Y:S02]  /*1f50*/  LDSM.16.MT88.4 R44, [R186] ;  /* 0x00000000ba2c783b */ /* 0x000ee40000004200 */
[----:B------:R-:W-:Y:S08]  /*1f60*/  HMMA.16816.F16 R134, R32, R38, R134 ;  /* 0x000000262086723c */ /* 0x000ff00000000886 */
[C---:B-1----:R-:W-:Y:S08]  /*1f70*/  HMMA.16816.F16 R162, R4.reuse, R8, R162 ;  /* 0x0000000804a2723c */ /* 0x042ff000000008a2 */
[----:B------:R-:W-:Y:S08]  /*1f80*/  HMMA.16816.F16 R154, R4, R10, R154 ;  /* 0x0000000a049a723c */ /* 0x000ff0000000089a */
[C---:B--2---:R-:W-:Y:S08]  /*1f90*/  HMMA.16816.F16 R152, R12.reuse, R16, R152 ;  /* 0x000000100c98723c */ /* 0x044ff00000000898 */
[C---:B------:R-:W-:Y:S08]  /*1fa0*/  HMMA.16816.F16 R150, R12.reuse, R18, R150 ;  /* 0x000000120c96723c */ /* 0x040ff00000000896 */
[C---:B------:R-:W-:Y:S08]  /*1fb0*/  HMMA.16816.F16 R148, R12.reuse, R20, R148 ;  /* 0x000000140c94723c */ /* 0x040ff00000000894 */
[C---:B------:R-:W-:Y:S08]  /*1fc0*/  HMMA.16816.F16 R146, R12.reuse, R22, R146 ;  /* 0x000000160c92723c */ /* 0x040ff00000000892 */
[C---:B------:R-:W-:Y:S08]  /*1fd0*/  HMMA.16816.F16 R144, R12.reuse, R24, R144 ;  /* 0x000000180c90723c */ /* 0x040ff00000000890 */
[C---:B------:R-:W-:Y:S08]  /*1fe0*/  HMMA.16816.F16 R142, R12.reuse, R26, R142 ;  /* 0x0000001a0c8e723c */ /* 0x040ff0000000088e */
[C---:B------:R-:W-:Y:S08]  /*1ff0*/  HMMA.16816.F16 R140, R12.reuse, R28, R140 ;  /* 0x0000001c0c8c723c */ /* 0x040ff0000000088c */
[----:B------:R-:W-:Y:S08]  /*2000*/  HMMA.16816.F16 R138, R12, R30, R138 ;  /* 0x0000001e0c8a723c */ /* 0x000ff0000000088a */
[C---:B------:R-:W-:Y:S08]  /*2010*/  HMMA.16816.F16 R132, R32.reuse, R40, R132 ;  /* 0x000000282084723c */ /* 0x040ff00000000884 */
[C---:B------:R-:W-:Y:S08]  /*2020*/  HMMA.16816.F16 R130, R32.reuse, R42, R130 ;  /* 0x0000002a2082723c */ /* 0x040ff00000000882 */
[C---:B-----5:R-:W-:Y:S08]  /*2030*/  HMMA.16816.F16 R128, R32.reuse, R48, R128 ;  /* 0x000000302080723c */ /* 0x060ff00000000880 */
[C---:B------:R-:W-:Y:S08]  /*2040*/  HMMA.16816.F16 R126, R32.reuse, R50, R126 ;  /* 0x00000032207e723c */ /* 0x040ff0000000087e */
[C---:B------:R-:W-:Y:S08]  /*2050*/  HMMA.16816.F16 R124, R32.reuse, R52, R124 ;  /* 0x00000034207c723c */ /* 0x040ff0000000087c */
[----:B------:R-:W-:Y:S08]  /*2060*/  HMMA.16816.F16 R122, R32, R54, R122 ;  /* 0x00000036207a723c */ /* 0x000ff0000000087a */
[C---:B------:R-:W-:Y:S08]  /*2070*/  HMMA.16816.F16 R120, R56.reuse, R60, R120 ;  /* 0x0000003c3878723c */ /* 0x040ff00000000878 */
[C---:B------:R-:W-:Y:S08]  /*2080*/  HMMA.16816.F16 R118, R56.reuse, R62, R118 ;  /* 0x0000003e3876723c */ /* 0x040ff00000000876 */
[C---:B------:R-:W-:Y:S08]  /*2090*/  HMMA.16816.F16 R116, R56.reuse, R64, R116 ;  /* 0x000000403874723c */ /* 0x040ff00000000874 */
[C---:B------:R-:W-:Y:S08]  /*20a0*/  HMMA.16816.F16 R114, R56.reuse, R66, R114 ;  /* 0x000000423872723c */ /* 0x040ff00000000872 */
[C---:B------:R-:W-:Y:S08]  /*20b0*/  HMMA.16816.F16 R112, R56.reuse, R68, R112 ;  /* 0x000000443870723c */ /* 0x040ff00000000870 */
[C---:B------:R-:W-:Y:S08]  /*20c0*/  HMMA.16816.F16 R110, R56.reuse, R70, R110 ;  /* 0x00000046386e723c */ /* 0x040ff0000000086e */
[C---:B---3--:R-:W-:Y:S08]  /*20d0*/  HMMA.16816.F16 R108, R56.reuse, R72, R108 ;  /* 0x00000048386c723c */ /* 0x048ff0000000086c */
[----:B------:R-:W-:Y:S08]  /*20e0*/  HMMA.16816.F16 R106, R56, R74, R106 ;  /* 0x0000004a386a723c */ /* 0x000ff0000000086a */
[C---:B------:R-:W-:Y:S08]  /*20f0*/  HMMA.16816.F16 R104, R76.reuse, R80, R104 ;  /* 0x000000504c68723c */ /* 0x040ff00000000868 */
[C---:B------:R-:W-:Y:S08]  /*2100*/  HMMA.16816.F16 R102, R76.reuse, R82, R102 ;  /* 0x000000524c66723c */ /* 0x040ff00000000866 */
[C---:B------:R-:W-:Y:S08]  /*2110*/  HMMA.16816.F16 R100, R76.reuse, R84, R100 ;  /* 0x000000544c64723c */ /* 0x040ff00000000864 */
[C---:B------:R-:W-:Y:S08]  /*2120*/  HMMA.16816.F16 R98, R76.reuse, R86, R98 ;  /* 0x000000564c62723c */ /* 0x040ff00000000862 */
[C---:B----4-:R-:W-:Y:S08]  /*2130*/  HMMA.16816.F16 R96, R76.reuse, R88, R96 ;  /* 0x000000584c60723c */ /* 0x050ff00000000860 */
[C---:B------:R-:W-:Y:S08]  /*2140*/  HMMA.16816.F16 R94, R76.reuse, R90, R94 ;  /* 0x0000005a4c5e723c */ /* 0x040ff0000000085e */
[C---:B------:R-:W-:Y:S08]  /*2150*/  HMMA.16816.F16 R92, R76.reuse, R44, R92 ;  /* 0x0000002c4c5c723c */ /* 0x040ff0000000085c */
[----:B------:R-:W-:Y:S01]  /*2160*/  HMMA.16816.F16 R2, R76, R46, R2 ;  /* 0x0000002e4c02723c */ /* 0x000fe20000000802 */
[----:B------:R-:W-:Y:S10]  /*2170*/  @!UPT UIADD3 URZ, URZ, URZ, URZ ;  /* 0x0000003f3f3ff290 */ /* 0x000ff4000fffe03f */
[----:B------:R-:W-:Y:S11]  /*2180*/  BRA `(.L_x_25) ;  /* 0x000017c000007947 */ /* 0x000ff60003800000 */
.L_x_24:
[----:B------:R-:W-:-:S04]  /*2190*/  IADD3 R7, R179, 0x1, RZ ;  /* 0x00000001b3077810 */ /* 0x000fc80007ffe0ff */
[----:B------:R-:W-:-:S13]  /*21a0*/  ISETP.GE.AND P0, PT, R7, R184, PT ;  /* 0x000000b80700720c */ /* 0x000fda0003f06270 */
[----:B------:R-:W-:Y:S05]  /*21b0*/  @!P0 BRA `(.L_x_26) ;  /* 0x0000002000008947 */ /* 0x000fea0003800000 */
[----:B------:R-:W-:-:S04]  /*21c0*/  DEPBAR.LE SB0, 0x0 ;  /* 0x000080000000791a */ /* 0x000fc80000000000 */
[----:B------:R-:W-:Y:S05]  /*21d0*/  BRA `(.L_x_25) ;  /* 0x0000177000007947 */ /* 0x000fea0003800000 */
.L_x_26:
[----:B------:R-:W-:Y:S01]  /*21e0*/  ISETP.GT.AND P0, PT, R15, 0x1ff, PT ;  /* 0x000001ff0f00780c */ /* 0x000fe20003f04270 */
[----:B------:R-:W-:-:S12]  /*21f0*/  BSSY B0, `(.L_x_27) ;  /* 0x00000c1000007945 */ /* 0x000fd80003800000 */
[----:B------:R-:W-:Y:S05]  /*2200*/  @P0 BRA `(.L_x_28) ;  /* 0x00000bf000000947 */ /* 0x000fea0003800000 */
[C---:B------:R-:W-:Y:S01]  /*2210*/  IMNMX R4, R15.reuse, 0x1e0, !PT ;  /* 0x000001e00f047817 */ /* 0x040fe20007800200 */
[----:B------:R-:W-:Y:S01]  /*2220*/  BSSY B1, `(.L_x_29) ;  /* 0x000004e000017945 */ /* 0x000fe20003800000 */
[----:B------:R-:W-:Y:S02]  /*2230*/  IMAD.MOV.U32 R10, RZ, RZ, R15 ;  /* 0x000000ffff0a7224 */ /* 0x000fe400078e000f */
[----:B------:R-:W-:-:S04]  /*2240*/  IADD3 R6, -R15, 0x1f, R4 ;  /* 0x0000001f0f067810 */ /* 0x000fc80007ffe104 */
[----:B------:R-:W-:-:S04]  /*2250*/  LEA.HI R4, R6, 0x1, RZ, 0x1b ;  /* 0x0000000106047811 */ /* 0x000fc800078fd8ff */
[----:B------:R-:W-:-:S13]  /*2260*/  LOP3.LUT P0, RZ, R4, 0x3, RZ, 0xc0, !PT ;  /* 0x0000000304ff7812 */ /* 0x000fda000780c0ff */
[----:B------:R-:W-:Y:S05]  /*2270*/  @!P0 BRA `(.L_x_30) ;  /* 0x0000048000008947 */ /* 0x000fea0003800000 */
[----:B------:R-:W-:Y:S01]  /*2280*/  IMAD R5, R179, 0x10, R172 ;  /* 0x00000010b3057824 */ /* 0x000fe200078e02ac */
[----:B------:R-:W-:Y:S01]  /*2290*/  LOP3.LUT R11, R4, 0x3, RZ, 0xc0, !PT ;  /* 0x00000003040b7812 */ /* 0x000fe200078ec0ff */
[----:B------:R-:W-:Y:S03]  /*22a0*/  BSSY B2, `(.L_x_31) ;  /* 0x0000015000027945 */ /* 0x000fe60003800000 */
[----:B------:R-:W-:Y:S01]  /*22b0*/  IADD3 R9, R5, 0x10, RZ ;  /* 0x0000001005097810 */ /* 0x000fe20007ffe0ff */
[----:B------:R-:W-:Y:S01]  /*22c0*/  IMAD.IADD R5, R170, 0x1, R181 ;  /* 0x00000001aa057824 */ /* 0x000fe200078e02b5 */
[----:B------:R-:W-:Y:S02]  /*22d0*/  ISETP.NE.AND P1, PT, R11, 0x1, PT ;  /* 0x000000010b00780c */ /* 0x000fe40003f25270 */
[----:B------:R-:W-:-:S04]  /*22e0*/  ISETP.GE.AND P0, PT, R9, c[0x0][0x180], PT ;  /* 0x0000600009007a0c */ /* 0x000fc80003f06270 */
[----:B------:R-:W-:-:S13]  /*22f0*/  ISETP.GE.OR P0, PT, R5, c[0x0][0x178], P0 ;  /* 0x00005e0005007a0c */ /* 0x000fda0000706670 */
[----:B------:R-:W-:Y:S05]  /*2300*/  @P0 BRA `(.L_x_32) ;  /* 0x000000e000000947 */ /* 0x000fea0003800000 */
[----:B------:R-:W-:Y:S01]  /*2310*/  IMAD R8, R5, c[0x0][0x180], RZ ;  /* 0x0000600005087a24 */ /* 0x000fe200078e02ff */
[----:B------:R-:W-:Y:S01]  /*2320*/  LOP3.LUT R4, R7, 0x1, RZ, 0xc0, !PT ;  /* 0x0000000107047812 */ /* 0x000fe200078ec0ff */
[----:B------:R-:W-:Y:S01]  /*2330*/  IMAD R5, R181, 0x18, R172 ;  /* 0x00000018b5057824 */ /* 0x000fe200078e02ac */
[----:B------:R-:W-:Y:S02]  /*2340*/  SHF.R.S32.HI R13, RZ, 0x1f, R9 ;  /* 0x0000001fff0d7819 */ /* 0x000fe40000011409 */
[----:B------:R-:W-:Y:S01]  /*2350*/  IADD3 R10, P0, R9, R8, RZ ;  /* 0x00000008090a7210 */ /* 0x000fe20007f1e0ff */
[----:B------:R-:W-:-:S03]  /*2360*/  IMAD R9, R4, 0x1800, R5 ;  /* 0x0000180004097824 */ /* 0x000fc600078e0205 */
[----:B------:R-:W-:Y:S01]  /*2370*/  LEA.HI.X.SX32 R13, R8, R13, 0x1, P0 ;  /* 0x0000000d080d7211 */ /* 0x000fe200000f0eff */
[----:B------:R-:W-:Y:S01]  /*2380*/  IMAD.SHL.U32 R9, R9, 0x2, RZ ;  /* 0x0000000209097824 */ /* 0x000fe200078e00ff */
[----:B------:R-:W-:-:S04]  /*2390*/  LEA R4, P0, R10, c[0x0][0x160], 0x1 ;  /* 0x000058000a047a11 */ /* 0x000fc800078008ff */
[----:B------:R-:W-:-:S05]  /*23a0*/  LEA.HI.X R5, R10, c[0x0][0x164], R13, 0x1, P0 ;  /* 0x000059000a057a11 */ /* 0x000fca00000f0c0d */
[----:B------:R-:W-:Y:S01]  /*23b0*/  @!PT LDS RZ, [RZ] ;  /* 0x00000000fffff984 */ /* 0x000fe20000000800 */
[----:B------:R-:W-:Y:S01]  /*23c0*/  @!PT LDS RZ, [RZ] ;  /* 0x00000000fffff984 */ /* 0x000fe20000000800 */
[----:B------:R-:W-:Y:S01]  /*23d0*/  @!PT LDS RZ, [RZ] ;  /* 0x00000000fffff984 */ /* 0x000fe20000000800 */
[----:B------:R1:W-:Y:S04]  /*23e0*/  LDGSTS.E.128 [R9+0x80], [R4.64] ;  /* 0x0008000004097fae */ /* 0x0003e8000b921c44 */
.L_x_32:
[----:B------:R-:W-:Y:S05]  /*23f0*/  BSYNC B2 ;  /* 0x0000000000027941 */ /* 0x000fea0003800000 */
.L_x_31:
[----:B------:R-:W-:Y:S01]  /*2400*/  IADD3 R10, R15, 0x20, RZ ;  /* 0x000000200f0a7810 */ /* 0x000fe20007ffe0ff */
[----:B------:R-:W-:Y:S05]  /*2410*/  @!P1 BRA `(.L_x_30) ;  /* 0x000002e000009947 */ /* 0x000fea0003800000 */
[----:B-1----:R-:W-:Y:S01]  /*2420*/  IMAD R4, R179, 0x10, R174 ;  /* 0x00000010b3047824 */ /* 0x002fe200078e02ae */
[----:B------:R-:W-:Y:S01]  /*2430*/  BSSY B2, `(.L_x_33) ;  /* 0x0000015000027945 */ /* 0x000fe20003800000 */
[----:B------:R-:W-:-:S03]  /*2440*/  ISETP.NE.AND P1, PT, R11, 0x2, PT ;  /* 0x000000020b00780c */ /* 0x000fc60003f25270 */
[----:B------:R-:W-:Y:S01]  /*2450*/  IADD3 R10, R4, 0x10, RZ ;  /* 0x00000010040a7810 */ /* 0x000fe20007ffe0ff */
[----:B------:R-:W-:-:S03]  /*2460*/  IMAD.IADD R4, R170, 0x1, R183 ;  /* 0x00000001aa047824 */ /* 0x000fc600078e02b7 */
[----:B------:R-:W-:-:S04]  /*2470*/  ISETP.GE.AND P0, PT, R10, c[0x0][0x180], PT ;  /* 0x000060000a007a0c */ /* 0x000fc80003f06270 */
[----:B------:R-:W-:-:S13]  /*2480*/  ISETP.GE.OR P0, PT, R4, c[0x0][0x178], P0 ;  /* 0x00005e0004007a0c */ /* 0x000fda0000706670 */
[----:B------:R-:W-:Y:S05]  /*2490*/  @P0 BRA `(.L_x_34) ;  /* 0x000000e000000947 */ /* 0x000fea0003800000 */
[----:B------:R-:W-:Y:S01]  /*24a0*/  IMAD R5, R4, c[0x0][0x180], RZ ;  /* 0x0000600004057a24 */ /* 0x000fe200078e02ff */
[----:B------:R-:W-:Y:S01]  /*24b0*/  SHF.R.S32.HI R8, RZ, 0x1f, R10 ;  /* 0x0000001fff087819 */ /* 0x000fe2000001140a */
[----:B------:R-:W-:Y:S01]  /*24c0*/  IMAD R4, R183, 0x18, R174 ;  /* 0x00000018b7047824 */ /* 0x000fe200078e02ae */
[----:B------:R-:W-:Y:S02]  /*24d0*/  LOP3.LUT R9, R7, 0x1, RZ, 0xc0, !PT ;  /* 0x0000000107097812 */ /* 0x000fe400078ec0ff */
[----:B------:R-:W-:-:S03]  /*24e0*/  IADD3 R10, P0, R10, R5, RZ ;  /* 0x000000050a0a7210 */ /* 0x000fc60007f1e0ff */
[----:B------:R-:W-:Y:S01]  /*24f0*/  IMAD R9, R9, 0x1800, R4 ;  /* 0x0000180009097824 */ /* 0x000fe200078e0204 */
[----:B------:R-:W-:Y:S02]  /*2500*/  LEA.HI.X.SX32 R5, R5, R8, 0x1, P0 ;  /* 0x0000000805057211 */ /* 0x000fe400000f0eff */
[----:B------:R-:W-:Y:S01]  /*2510*/  LEA R4, P0, R10, c[0x0][0x160], 0x1 ;  /* 0x000058000a047a11 */ /* 0x000fe200078008ff */
[----:B------:R-:W-:-:S03]  /*2520*/  IMAD.SHL.U32 R9, R9, 0x2, RZ ;  /* 0x0000000209097824 */ /* 0x000fc600078e00ff */
[----:B------:R-:W-:-:S05]  /*2530*/  LEA.HI.X R5, R10, c[0x0][0x164], R5, 0x1, P0 ;  /* 0x000059000a057a11 */ /* 0x000fca00000f0c05 */
[----:B------:R-:W-:Y:S01]  /*2540*/  @!PT LDS RZ, [RZ] ;  /* 0x00000000fffff984 */ /* 0x000fe20000000800 */
[----:B------:R-:W-:Y:S01]  /*2550*/  @!PT LDS RZ, [RZ] ;  /* 0x00000000fffff984 */ /* 0x000fe20000000800 */
[----:B------:R-:W-:Y:S01]  /*2560*/  @!PT LDS RZ, [RZ] ;  /* 0x00000000fffff984 */ /* 0x000fe20000000800 */
[----:B------:R1:W-:Y:S04]  /*2570*/  LDGSTS.E.128 [R9+0x80], [R4.64] ;  /* 0x0008000004097fae */ /* 0x0003e8000b921c44 */
.L_x_34:
[----:B------:R-:W-:Y:S05]  /*2580*/  BSYNC B2 ;  /* 0x0000000000027941 */ /* 0x000fea0003800000 */
.L_x_33:
[----:B------:R-:W-:Y:S01]  /*2590*/  IADD3 R10, R15, 0x40, RZ ;  /* 0x000000400f0a7810 */ /* 0x000fe20007ffe0ff */
[----:B------:R-:W-:Y:S05]  /*25a0*/  @!P1 BRA `(.L_x_30) ;  /* 0x0000015000009947 */ /* 0x000fea0003800000 */
[----:B-1----:R-:W-:Y:S01]  /*25b0*/  IMAD R4, R179, 0x10, R176 ;  /* 0x00000010b3047824 */ /* 0x002fe200078e02b0 */
[----:B------:R-:W-:-:S04]  /*25c0*/  IADD3 R10, R15, 0x60, RZ ;  /* 0x000000600f0a7810 */ /* 0x000fc80007ffe0ff */
[----:B------:R-:W-:Y:S01]  /*25d0*/  IADD3 R12, R4, 0x10, RZ ;  /* 0x00000010040c7810 */ /* 0x000fe20007ffe0ff */
[----:B------:R-:W-:-:S03]  /*25e0*/  IMAD.IADD R4, R170, 0x1, R185 ;  /* 0x00000001aa047824 */ /* 0x000fc600078e02b9 */
        /* <DEDUP_REMOVED lines=17> */
.L_x_30:
[----:B------:R-:W-:Y:S05]  /*2700*/  BSYNC B1 ;  /* 0x0000000000017941 */ /* 0x000fea0003800000 */
.L_x_29:
[----:B------:R-:W-:-:S13]  /*2710*/  ISETP.GE.U32.AND P0, PT, R6, 0x60, PT ;  /* 0x000000600600780c */ /* 0x000fda0003f06070 */
[----:B------:R-:W-:Y:S05]  /*2720*/  @!P0 BRA `(.L_x_28) ;  /* 0x000006d000008947 */ /* 0x000fea0003800000 */
[----:B------:R-:W-:-:S05]  /*2730*/  IMAD.SHL.U32 R11, R10, 0x8, RZ ;  /* 0x000000080a0b7824 */ /* 0x000fca00078e00ff */
.L_x_37:
[C---:B-1----:R-:W-:Y:S01]  /*2740*/  IADD3 R5, R11.reuse, 0x100, RZ ;  /* 0x000001000b057810 */ /* 0x042fe20007ffe0ff */
[----:B------:R-:W-:Y:S01]  /*2750*/  BSSY B1, `(.L_x_35) ;  /* 0x0000068000017945 */ /* 0x000fe20003800000 */
[----:B------:R-:W-:Y:S02]  /*2760*/  SHF.R.S32.HI R4, RZ, 0x1f, R11 ;  /* 0x0000001fff047819 */ /* 0x000fe4000001140b */
[----:B------:R-:W-:Y:S02]  /*2770*/  SHF.R.S32.HI R6, RZ, 0x1f, R5 ;  /* 0x0000001fff067819 */ /* 0x000fe40000011405 */
[----:B------:R-:W-:Y:S02]  /*2780*/  LEA.HI R4, R4, R11, RZ, 0x4 ;  /* 0x0000000b04047211 */ /* 0x000fe400078f20ff */
[----:B------:R-:W-:Y:S02]  /*2790*/  IADD3 R7, R11, 0x200, RZ ;  /* 0x000002000b077810 */ /* 0x000fe40007ffe0ff */
[----:B------:R-:W-:-:S02]  /*27a0*/  LEA.HI R6, R6, R5, RZ, 0x4 ;  /* 0x0000000506067211 */ /* 0x000fc400078f20ff */
[----:B------:R-:W-:Y:S02]  /*27b0*/  LOP3.LUT R4, R4, 0xfffffff0, RZ, 0xc0, !PT ;  /* 0xfffffff004047812 */ /* 0x000fe400078ec0ff */
[----:B------:R-:W-:Y:S02]  /*27c0*/  SHF.R.S32.HI R8, RZ, 0x1f, R7 ;  /* 0x0000001fff087819 */ /* 0x000fe40000011407 */
[----:B------:R-:W-:Y:S01]  /*27d0*/  LOP3.LUT R6, R6, 0xfffffff0, RZ, 0xc0, !PT ;  /* 0xfffffff006067812 */ /* 0x000fe200078ec0ff */
[----:B------:R-:W-:Y:S01]  /*27e0*/  IMAD.IADD R14, R11, 0x1, -R4 ;  /* 0x000000010b0e7824 */ /* 0x000fe200078e0a04 */
[----:B------:R-:W-:Y:S02]  /*27f0*/  LEA.HI R8, R8, R7, RZ, 0x4 ;  /* 0x0000000708087211 */ /* 0x000fe400078f20ff */
[----:B------:R-:W-:Y:S01]  /*2800*/  LEA.HI R4, R10, R10, RZ, 0x1 ;  /* 0x0000000a0a047211 */ /* 0x000fe200078f08ff */
[----:B------:R-:W-:Y:S01]  /*2810*/  IMAD.IADD R16, R5, 0x1, -R6 ;  /* 0x0000000105107824 */ /* 0x000fe200078e0a06 */
[----:B------:R-:W-:Y:S01]  /*2820*/  LOP3.LUT R8, R8, 0xfffffff0, RZ, 0xc0, !PT ;  /* 0xfffffff008087812 */ /* 0x000fe200078ec0ff */
[C---:B------:R-:W-:Y:S01]  /*2830*/  IMAD R5, R179.reuse, 0x10, R14 ;  /* 0x00000010b3057824 */ /* 0x040fe200078e020e */
[----:B------:R-:W-:Y:S01]  /*2840*/  SHF.R.S32.HI R13, RZ, 0x1, R4 ;  /* 0x00000001ff0d7819 */ /* 0x000fe20000011404 */
[----:B------:R-:W-:Y:S01]  /*2850*/  IMAD R4, R179, 0x10, R16 ;  /* 0x00000010b3047824 */ /* 0x000fe200078e0210 */
[----:B------:R-:W-:Y:S01]  /*2860*/  IADD3 R6, R10, 0x20, RZ ;  /* 0x000000200a067810 */ /* 0x000fe20007ffe0ff */
[----:B------:R-:W-:Y:S01]  /*2870*/  IMAD.IADD R22, R7, 0x1, -R8 ;  /* 0x0000000107167824 */ /* 0x000fe200078e0a08 */
[----:B------:R-:W-:Y:S01]  /*2880*/  IADD3 R15, R5, 0x10, RZ ;  /* 0x00000010050f7810 */ /* 0x000fe20007ffe0ff */
[----:B------:R-:W-:Y:S01]  /*2890*/  IMAD.IADD R12, R170, 0x1, R13 ;  /* 0x00000001aa0c7824 */ /* 0x000fe200078e020d */
[----:B------:R-:W-:Y:S01]  /*28a0*/  IADD3 R7, R10, 0x40, RZ ;  /* 0x000000400a077810 */ /* 0x000fe20007ffe0ff */
[----:B------:R-:W-:Y:S01]  /*28b0*/  IMAD R5, R179, 0x10, R22 ;  /* 0x00000010b3057824 */ /* 0x000fe200078e0216 */
[----:B------:R-:W-:-:S02]  /*28c0*/  ISETP.GE.AND P1, PT, R15, c[0x0][0x180], PT ;  /* 0x000060000f007a0c */ /* 0x000fc40003f26270 */
[----:B------:R-:W-:Y:S02]  /*28d0*/  LEA.HI R6, R6, R6, RZ, 0x1 ;  /* 0x0000000606067211 */ /* 0x000fe400078f08ff */
[----:B------:R-:W-:Y:S02]  /*28e0*/  LEA.HI R7, R7, R7, RZ, 0x1 ;  /* 0x0000000707077211 */ /* 0x000fe400078f08ff */
[----:B------:R-:W-:Y:S02]  /*28f0*/  ISETP.GE.OR P1, PT, R12, c[0x0][0x178], P1 ;  /* 0x00005e000c007a0c */ /* 0x000fe40000f26670 */
[----:B------:R-:W-:Y:S02]  /*2900*/  SHF.R.S32.HI R17, RZ, 0x1, R6 ;  /* 0x00000001ff117819 */ /* 0x000fe40000011406 */
[----:B------:R-:W-:Y:S02]  /*2910*/  SHF.R.S32.HI R19, RZ, 0x1, R7 ;  /* 0x00000001ff137819 */ /* 0x000fe40000011407 */
[----:B------:R-:W-:Y:S01]  /*2920*/  IADD3 R20, R4, 0x10, RZ ;  /* 0x0000001004147810 */ /* 0x000fe20007ffe0ff */
[C---:B------:R-:W-:Y:S01]  /*2930*/  IMAD.IADD R18, R170.reuse, 0x1, R17 ;  /* 0x00000001aa127824 */ /* 0x040fe200078e0211 */
[----:B------:R-:W-:Y:S01]  /*2940*/  IADD3 R24, R5, 0x10, RZ ;  /* 0x0000001005187810 */ /* 0x000fe20007ffe0ff */
[----:B------:R-:W-:Y:S01]  /*2950*/  IMAD.IADD R21, R170, 0x1, R19 ;  /* 0x00000001aa157824 */ /* 0x000fe200078e0213 */
[----:B------:R-:W-:-:S02]  /*2960*/  IADD3 R8, R11, 0x300, RZ ;  /* 0x000003000b087810 */ /* 0x000fc40007ffe0ff */
[----:B------:R-:W-:Y:S01]  /*2970*/  ISETP.GE.AND P0, PT, R20, c[0x0][0x180], PT ;  /* 0x0000600014007a0c */ /* 0x000fe20003f06270 */
[----:B------:R-:W-:Y:S01]  /*2980*/  @!P1 IMAD R4, R12, c[0x0][0x180], RZ ;  /* 0x000060000c049a24 */ /* 0x000fe200078e02ff */
[----:B------:R-:W-:Y:S01]  /*2990*/  ISETP.GE.AND P2, PT, R24, c[0x0][0x180], PT ;  /* 0x0000600018007a0c */ /* 0x000fe20003f46270 */
[----:B------:R-:W-:Y:S01]  /*29a0*/  @!P1 IMAD R5, R13, 0x18, R14 ;  /* 0x000000180d059824 */ /* 0x000fe200078e020e */
[----:B------:R-:W-:Y:S02]  /*29b0*/  SHF.R.S32.HI R9, RZ, 0x1f, R8 ;  /* 0x0000001fff097819 */ /* 0x000fe40000011408 */
[----:B------:R-:W-:Y:S02]  /*29c0*/  ISETP.GE.OR P0, PT, R18, c[0x0][0x178], P0 ;  /* 0x00005e0012007a0c */ /* 0x000fe40000706670 */
[----:B------:R-:W-:Y:S02]  /*29d0*/  ISETP.GE.OR P2, PT, R21, c[0x0][0x178], P2 ;  /* 0x00005e0015007a0c */ /* 0x000fe40001746670 */
[----:B------:R-:W-:-:S02]  /*29e0*/  LEA.HI R9, R9, R8, RZ, 0x4 ;  /* 0x0000000809097211 */ /* 0x000fc400078f20ff */
[----:B------:R-:W-:Y:S02]  /*29f0*/  @!P1 IADD3 R6, R179, 0x1, RZ ;  /* 0x00000001b3069810 */ /* 0x000fe40007ffe0ff */
[----:B------:R-:W-:Y:S02]  /*2a00*/  @!P1 SHF.R.S32.HI R7, RZ, 0x1f, R15 ;  /* 0x0000001fff079819 */ /* 0x000fe4000001140f */
[----:B------:R-:W-:Y:S02]  /*2a10*/  @!P1 IADD3 R12, P3, R15, R4, RZ ;  /* 0x000000040f0c9210 */ /* 0x000fe40007f7e0ff */
[----:B------:R-:W-:Y:S02]  /*2a20*/  LOP3.LUT R9, R9, 0xfffffff0, RZ, 0xc0, !PT ;  /* 0xfffffff009097812 */ /* 0x000fe400078ec0ff */
[----:B------:R-:W-:Y:S01]  /*2a30*/  @!P1 LOP3.LUT R14, R6, 0x1, RZ, 0xc0, !PT ;  /* 0x00000001060e9812 */ /* 0x000fe200078ec0ff */
[----:B------:R-:W-:Y:S01]  /*2a40*/  @!P0 IMAD R6, R17, 0x18, R16 ;  /* 0x0000001811068824 */ /* 0x000fe200078e0210 */
[----:B------:R-:W-:Y:S01]  /*2a50*/  @!P1 LEA.HI.X.SX32 R7, R4, R7, 0x1, P3 ;  /* 0x0000000704079211 */ /* 0x000fe200018f0eff */
[----:B------:R-:W-:Y:S01]  /*2a60*/  IMAD.IADD R26, R8, 0x1, -R9 ;  /* 0x00000001081a7824 */ /* 0x000fe200078e0a09 */
[----:B------:R-:W-:Y:S01]  /*2a70*/  @!P1 LEA R4, P3, R12, c[0x0][0x160], 0x1 ;  /* 0x000058000c049a11 */ /* 0x000fe200078608ff */
[----:B------:R-:W-:Y:S01]  /*2a80*/  @!P1 IMAD R13, R14, 0x1800, R5 ;  /* 0x000018000e0d9824 */ /* 0x000fe200078e0205 */
[----:B------:R-:W-:Y:S01]  /*2a90*/  @!P0 IADD3 R14, R179, 0x1, RZ ;  /* 0x00000001b30e8810 */ /* 0x000fe20007ffe0ff */
[----:B------:R-:W-:Y:S01]  /*2aa0*/  @!P2 IMAD R9, R21, c[0x0][0x180], RZ ;  /* 0x000060001509aa24 */ /* 0x000fe200078e02ff */
[----:B------:R-:W-:Y:S01]  /*2ab0*/  @!P1 LEA.HI.X R5, R12, c[0x0][0x164], R7, 0x1, P3 ;  /* 0x000059000c059a11 */ /* 0x000fe200018f0c07 */
[----:B------:R-:W-:Y:S01]  /*2ac0*/  @!P0 IMAD R7, R18, c[0x0][0x180], RZ ;  /* 0x0000600012078a24 */ /* 0x000fe200078e02ff */
[----:B------:R-:W-:Y:S01]  /*2ad0*/  @!P2 IADD3 R17, R179, 0x1, RZ ;  /* 0x00000001b311a810 */ /* 0x000fe20007ffe0ff */
[----:B------:R-:W-:Y:S01]  /*2ae0*/  @!P2 IMAD R8, R19, 0x18, R22 ;  /* 0x000000181308a824 */ /* 0x000fe200078e0216 */
[----:B------:R-:W-:Y:S01]  /*2af0*/  @!P0 LOP3.LUT R15, R14, 0x1, RZ, 0xc0, !PT ;  /* 0x000000010e0f8812 */ /* 0x000fe200078ec0ff */
[----:B------:R-:W-:Y:S01]  /*2b00*/  @!P1 IMAD.SHL.U32 R13, R13, 0x2, RZ ;  /* 0x000000020d0d9824 */ /* 0x000fe200078e00ff */
[----:B------:R-:W-:-:S02]  /*2b10*/  @!P2 SHF.R.S32.HI R14, RZ, 0x1f, R24 ;  /* 0x0000001fff0ea819 */ /* 0x000fc40000011418 */
[----:B------:R-:W-:Y:S01]  /*2b20*/  @!P2 IADD3 R16, P4, R24, R9, RZ ;  /* 0x000000091810a210 */ /* 0x000fe20007f9e0ff */
[----:B------:R-:W-:Y:S01]  /*2b30*/  @!P0 IMAD R15, R15, 0x1800, R6 ;  /* 0x000018000f0f8824 */ /* 0x000fe200078e0206 */
[----:B------:R-:W-:Y:S01]  /*2b40*/  @!P2 LOP3.LUT R17, R17, 0x1, RZ, 0xc0, !PT ;  /* 0x000000011111a812 */ /* 0x000fe200078ec0ff */
[----:B------:R-:W-:Y:S01]  /*2b50*/  @!PT LDS RZ, [RZ] ;  /* 0x00000000fffff984 */ /* 0x000fe20000000800 */
[----:B------:R-:W-:Y:S01]  /*2b60*/  @!PT LDS RZ, [RZ] ;  /* 0x00000000fffff984 */ /* 0x000fe20000000800 */
[----:B------:R-:W-:Y:S01]  /*2b70*/  @!PT LDS RZ, [RZ] ;  /* 0x00000000fffff984 */ /* 0x000fe20000000800 */
[----:B------:R1:W-:Y:S01]  /*2b80*/  @!P1 LDGSTS.E.128 [R13+0x80], [R4.64] ;  /* 0x00080000040d9fae */ /* 0x0003e2000b921c44 */
[----:B------:R-:W-:Y:S01]  /*2b90*/  @!P0 SHF.R.S32.HI R12, RZ, 0x1f, R20 ;  /* 0x0000001fff0c8819 */ /* 0x000fe20000011414 */
[----:B------:R-:W-:Y:S01]  /*2ba0*/  @!P0 IMAD.SHL.U32 R15, R15, 0x2, RZ ;  /* 0x000000020f0f8824 */ /* 0x000fe200078e00ff */
[----:B------:R-:W-:Y:S01]  /*2bb0*/  @!P0 IADD3 R18, P3, R20, R7, RZ ;  /* 0x0000000714128210 */ /* 0x000fe20007f7e0ff */
[----:B------:R-:W-:Y:S01]  /*2bc0*/  @!P2 IMAD R17, R17, 0x1800, R8 ;  /* 0x000018001111a824 */ /* 0x000fe200078e0208 */
[----:B------:R-:W-:Y:S01]  /*2bd0*/  @!P2 LEA.HI.X.SX32 R19, R9, R14, 0x1, P4 ;  /* 0x0000000e0913a211 */ /* 0x000fe200020f0eff */
[----:B------:R-:W-:Y:S01]  /*2be0*/  IMAD R14, R179, 0x10, R26 ;  /* 0x00000010b30e7824 */ /* 0x000fe200078e021a */
[----:B------:R-:W-:Y:S01]  /*2bf0*/  IADD3 R9, R10, 0x60, RZ ;  /* 0x000000600a097810 */ /* 0x000fe20007ffe0ff */
[----:B------:R-:W-:Y:S01]  /*2c00*/  @!P2 IMAD.SHL.U32 R17, R17, 0x2, RZ ;  /* 0x000000021111a824 */ /* 0x000fe200078e00ff */
[----:B------:R-:W-:-:S02]  /*2c10*/  @!P0 LEA.HI.X.SX32 R7, R7, R12, 0x1, P3 ;  /* 0x0000000c07078211 */ /* 0x000fc400018f0eff */
[----:B------:R-:W-:Y:S02]  /*2c20*/  @!P0 LEA R6, P3, R18, c[0x0][0x160], 0x1 ;  /* 0x0000580012068a11 */ /* 0x000fe400078608ff */
[----:B------:R-:W-:Y:S02]  /*2c30*/  @!P2 LEA R8, P4, R16, c[0x0][0x160], 0x1 ;  /* 0x000058001008aa11 */ /* 0x000fe400078808ff */
[----:B------:R-:W-:Y:S02]  /*2c40*/  LEA.HI R12, R9, R9, RZ, 0x1 ;  /* 0x00000009090c7211 */ /* 0x000fe400078f08ff */
[----:B------:R-:W-:Y:S02]  /*2c50*/  @!P0 LEA.HI.X R7, R18, c[0x0][0x164], R7, 0x1, P3 ;  /* 0x0000590012078a11 */ /* 0x000fe400018f0c07 */
[----:B------:R-:W-:Y:S02]  /*2c60*/  @!P2 LEA.HI.X R9, R16, c[0x0][0x164], R19, 0x1, P4 ;  /* 0x000059001009aa11 */ /* 0x000fe400020f0c13 */
[----:B------:R-:W-:Y:S01]  /*2c70*/  SHF.R.S32.HI R19, RZ, 0x1, R12 ;  /* 0x00000001ff137819 */ /* 0x000fe2000001140c */
[----:B------:R1:W-:Y:S01]  /*2c80*/  @!P0 LDGSTS.E.128 [R15+0x80], [R6.64] ;  /* 0x00080000060f8fae */ /* 0x0003e2000b921c44 */
[----:B------:R-:W-:-:S02]  /*2c90*/  IADD3 R14, R14, 0x10, RZ ;  /* 0x000000100e0e7810 */ /* 0x000fc40007ffe0ff */
[----:B------:R-:W-:Y:S01]  /*2ca0*/  ISETP.GE.AND P0, PT, R10, 0x180, PT ;  /* 0x000001800a00780c */ /* 0x000fe20003f06270 */
[----:B------:R-:W-:Y:S01]  /*2cb0*/  IMAD.IADD R12, R170, 0x1, R19 ;  /* 0x00000001aa0c7824 */ /* 0x000fe200078e0213 */
[----:B------:R1:W-:Y:S01]  /*2cc0*/  @!P2 LDGSTS.E.128 [R17+0x80], [R8.64] ;  /* 0x000800000811afae */ /* 0x0003e2000b921c44 */
[----:B------:R-:W-:Y:S02]  /*2cd0*/  ISETP.GE.AND P1, PT, R14, c[0x0][0x180], PT ;  /* 0x000060000e007a0c */ /* 0x000fe40003f26270 */
[----:B------:R-:W-:Y:S02]  /*2ce0*/  IADD3 R10, R10, 0x80, RZ ;  /* 0x000000800a0a7810 */ /* 0x000fe40007ffe0ff */
[----:B------:R-:W-:-:S13]  /*2cf0*/  ISETP.GE.OR P1, PT, R12, c[0x0][0x178], P1 ;  /* 0x00005e000c007a0c */ /* 0x000fda0000f26670 */
[----:B------:R-:W-:Y:S05]  /*2d00*/  @P1 BRA `(.L_x_36) ;  /* 0x000000c000001947 */ /* 0x000fea0003800000 */
[----:B-1----:R-:W-:Y:S01]  /*2d10*/  IADD3 R6, R179, 0x1, RZ ;  /* 0x00000001b3067810 */ /* 0x002fe20007ffe0ff */
[----:B------:R-:W-:Y:S02]  /*2d20*/  IMAD R5, R12, c[0x0][0x180], RZ ;  /* 0x000060000c057a24 */ /* 0x000fe400078e02ff */
[----:B------:R-:W-:Y:S01]  /*2d30*/  IMAD R4, R19, 0x18, R26 ;  /* 0x0000001813047824 */ /* 0x000fe200078e021a */
[----:B------:R-:W-:Y:S02]  /*2d40*/  LOP3.LUT R7, R6, 0x1, RZ, 0xc0, !PT ;  /* 0x0000000106077812 */ /* 0x000fe400078ec0ff */
[----:B------:R-:W-:Y:S02]  /*2d50*/  SHF.R.S32.HI R6, RZ, 0x1f, R14 ;  /* 0x0000001fff067819 */ /* 0x000fe4000001140e */
[----:B------:R-:W-:Y:S01]  /*2d60*/  IADD3 R8, P1, R14, R5, RZ ;  /* 0x000000050e087210 */ /* 0x000fe20007f3e0ff */
[----:B------:R-:W-:-:S03]  /*2d70*/  IMAD R7, R7, 0x1800, R4 ;  /* 0x0000180007077824 */ /* 0x000fc600078e0204 */
[----:B------:R-:W-:Y:S01]  /*2d80*/  LEA.HI.X.SX32 R5, R5, R6, 0x1, P1 ;  /* 0x0000000605057211 */ /* 0x000fe200008f0eff */
[----:B------:R-:W-:Y:S01]  /*2d90*/  IMAD.SHL.U32 R7, R7, 0x2, RZ ;  /* 0x0000000207077824 */ /* 0x000fe200078e00ff */
[----:B------:R-:W-:-:S04]  /*2da0*/  LEA R4, P1, R8, c[0x0][0x160], 0x1 ;  /* 0x0000580008047a11 */ /* 0x000fc800078208ff */
[----:B------:R-:W-:-:S05]  /*2db0*/  LEA.HI.X R5, R8, c[0x0][0x164], R5, 0x1, P1 ;  /* 0x0000590008057a11 */ /* 0x000fca00008f0c05 */
[----:B------:R1:W-:Y:S04]  /*2dc0*/  LDGSTS.E.128 [R7+0x80], [R4.64] ;  /* 0x0008000004077fae */ /* 0x0003e8000b921c44 */
.L_x_36:
[----:B-1----:R-:W-:Y:S05]  /*2dd0*/  BSYNC B1 ;  /* 0x0000000000017941 */ /* 0x002fea0003800000 */
.L_x_35:
[----:B------:R-:W-:Y:S01]  /*2de0*/  IADD3 R11, R11, 0x400, RZ ;  /* 0x000004000b0b7810 */ /* 0x000fe20007ffe0ff */
[----:B------:R-:W-:Y:S05]  /*2df0*/  @!P0 BRA `(.L_x_37) ;  /* 0xfffff94000008947 */ /* 0x000fea000383ffff */
.L_x_28:
[----:B------:R-:W-:Y:S05]  /*2e00*/  BSYNC B0 ;  /* 0x0000000000007941 */ /* 0x000fea0003800000 */
.L_x_27:
[----:B-1----:R-:W1:Y:S01]  /*2e10*/  S2R R9, SR_TID.X ;  /* 0x0000000000097919 */ /* 0x002e620000002100 */
[----:B------:R-:W-:Y:S01]  /*2e20*/  BSSY B0, `(.L_x_38) ;  /* 0x00000b0000007945 */ /* 0x000fe20003800000 */
[----:B-1----:R-:W-:-:S13]  /*2e30*/  ISETP.GT.AND P0, PT, R9, 0x7f, PT ;  /* 0x0000007f0900780c */ /* 0x002fda0003f04270 */
[----:B------:R-:W-:Y:S05]  /*2e40*/  @P0 BRA `(.L_x_39) ;  /* 0x00000ad000000947 */ /* 0x000fea0003800000 */
[----:B------:R-:W-:Y:S01]  /*2e50*/  IMNMX R4, R9, 0x60, !PT ;  /* 0x0000006009047817 */ /* 0x000fe20007800200 */
[----:B------:R-:W-:Y:S01]  /*2e60*/  IMAD.MOV.U32 R5, RZ, RZ, 0x900 ;  /* 0x00000900ff057424 */ /* 0x000fe200078e00ff */
[----:B------:R-:W-:Y:S01]  /*2e70*/  IADD3 R29, R179, 0x1, RZ ;  /* 0x00000001b31d7810 */ /* 0x000fe20007ffe0ff */
[----:B------:R-:W-:Y:S01]  /*2e80*/  BSSY B1, `(.L_x_40) ;  /* 0x0000047000017945 */ /* 0x000fe20003800000 */
[----:B------:R-:W-:Y:S01]  /*2e90*/  IADD3 R11, -R9, 0x1f, R4 ;  /* 0x0000001f090b7810 */ /* 0x000fe20007ffe104 */
[----:B------:R-:W-:Y:S01]  /*2ea0*/  IMAD.MOV.U32 R10, RZ, RZ, R9 ;  /* 0x000000ffff0a7224 */ /* 0x000fe200078e0009 */
[----:B------:R-:W-:Y:S02]  /*2eb0*/  LOP3.LUT R4, R29, 0x1, RZ, 0xc0, !PT ;  /* 0x000000011d047812 */ /* 0x000fe400078ec0ff */
[----:B------:R-:W-:-:S03]  /*2ec0*/  LEA.HI R8, R11, 0x1, RZ, 0x1b ;  /* 0x000000010b087811 */ /* 0x000fc600078fd8ff */
[----:B------:R-:W-:Y:S01]  /*2ed0*/  IMAD R21, R4, R5, 0x6080 ;  /* 0x0000608004157424 */ /* 0x000fe200078e0205 */
[----:B------:R-:W-:-:S13]  /*2ee0*/  LOP3.LUT P0, RZ, R8, 0x3, RZ, 0xc0, !PT ;  /* 0x0000000308ff7812 */ /* 0x000fda000780c0ff */
[----:B------:R-:W-:Y:S05]  /*2ef0*/  @!P0 BRA `(.L_x_41) ;  /* 0x000003f000008947 */ /* 0x000fea0003800000 */
[----:B------:R-:W-:Y:S01]  /*2f00*/  IMAD.IADD R4, R0, 0x1, R173 ;  /* 0x0000000100047824 */ /* 0x000fe200078e02ad */
[----:B------:R-:W-:Y:S01]  /*2f10*/  LOP3.LUT R8, R8, 0x3, RZ, 0xc0, !PT ;  /* 0x0000000308087812 */ /* 0x000fe200078ec0ff */
[----:B------:R-:W-:Y:S01]  /*2f20*/  IMAD R5, R29, 0x10, R178 ;  /* 0x000000101d057824 */ /* 0x000fe200078e02b2 */
[----:B------:R-:W-:Y:S02]  /*2f30*/  BSSY B2, `(.L_x_42) ;  /* 0x0000011000027945 */ /* 0x000fe40003800000 */
[----:B------:R-:W-:Y:S02]  /*2f40*/  ISETP.GE.AND P0, PT, R4, c[0x0][0x17c], PT ;  /* 0x00005f0004007a0c */ /* 0x000fe40003f06270 */
[----:B------:R-:W-:Y:S02]  /*2f50*/  ISETP.NE.AND P1, PT, R8, 0x1, PT ;  /* 0x000000010800780c */ /* 0x000fe40003f25270 */
[----:B------:R-:W-:-:S13]  /*2f60*/  ISETP.GE.OR P0, PT, R5, c[0x0][0x180], P0 ;  /* 0x0000600005007a0c */ /* 0x000fda0000706670 */
[----:B------:R-:W-:Y:S05]  /*2f70*/  @P0 BRA `(.L_x_43) ;  /* 0x000000c000000947 */ /* 0x000fea0003800000 */
[----:B------:R-:W-:Y:S01]  /*2f80*/  IMAD R5, R5, c[0x0][0x17c], RZ ;  /* 0x00005f0005057a24 */ /* 0x000fe200078e02ff */
[----:B------:R-:W-:Y:S01]  /*2f90*/  SHF.R.S32.HI R10, RZ, 0x1f, R4 ;  /* 0x0000001fff0a7819 */ /* 0x000fe20000011404 */
[----:B------:R-:W-:-:S03]  /*2fa0*/  IMAD R6, R178, 0x48, R173 ;  /* 0x00000048b2067824 */ /* 0x000fc600078e02ad */
[----:B------:R-:W-:-:S04]  /*2fb0*/  IADD3 R7, P0, R4, R5, RZ ;  /* 0x0000000504077210 */ /* 0x000fc80007f1e0ff */
[----:B------:R-:W-:Y:S02]  /*2fc0*/  LEA.HI.X.SX32 R10, R5, R10, 0x1, P0 ;  /* 0x0000000a050a7211 */ /* 0x000fe400000f0eff */
[----:B------:R-:W-:-:S04]  /*2fd0*/  LEA R4, P0, R7, c[0x0][0x168], 0x1 ;  /* 0x00005a0007047a11 */ /* 0x000fc800078008ff */
[----:B------:R-:W-:Y:S01]  /*2fe0*/  LEA.HI.X R5, R7, c[0x0][0x16c], R10, 0x1, P0 ;  /* 0x00005b0007057a11 */ /* 0x000fe200000f0c0a */
[----:B------:R-:W-:-:S05]  /*2ff0*/  IMAD R7, R6, 0x2, R21 ;  /* 0x0000000206077824 */ /* 0x000fca00078e0215 */
[----:B------:R-:W-:Y:S01]  /*3000*/  @!PT LDS RZ, [RZ] ;  /* 0x00000000fffff984 */ /* 0x000fe20000000800 */
[----:B------:R-:W-:Y:S01]  /*3010*/  @!PT LDS RZ, [RZ] ;  /* 0x00000000fffff984 */ /* 0x000fe20000000800 */
[----:B------:R-:W-:Y:S01]  /*3020*/  @!PT LDS RZ, [RZ] ;  /* 0x00000000fffff984 */ /* 0x000fe20000000800 */
[----:B------:R1:W-:Y:S03]  /*3030*/  LDGSTS.E.128 [R7], [R4.64] ;  /* 0x0000000004077fae */ /* 0x0003e6000b921c44 */
.L_x_43:
[----:B------:R-:W-:Y:S05]  /*3040*/  BSYNC B2 ;  /* 0x0000000000027941 */ /* 0x000fea0003800000 */
.L_x_42:
[----:B------:R-:W-:Y:S01]  /*3050*/  IADD3 R10, R9, 0x20, RZ ;  /* 0x00000020090a7810 */ /* 0x000fe20007ffe0ff */
[----:B------:R-:W-:Y:S05]  /*3060*/  @!P1 BRA `(.L_x_41) ;  /* 0x0000028000009947 */ /* 0x000fea0003800000 */
[----:B-1----:R-:W-:Y:S01]  /*3070*/  IMAD.IADD R4, R0, 0x1, R175 ;  /* 0x0000000100047824 */ /* 0x002fe200078e02af */
[----:B------:R-:W-:Y:S01]  /*3080*/  BSSY B2, `(.L_x_44) ;  /* 0x0000012000027945 */ /* 0x000fe20003800000 */
[----:B------:R-:W-:Y:S01]  /*3090*/  IMAD R5, R29, 0x10, R180 ;  /* 0x000000101d057824 */ /* 0x000fe200078e02b4 */
[----:B------:R-:W-:Y:S02]  /*30a0*/  ISETP.NE.AND P1, PT, R8, 0x2, PT ;  /* 0x000000020800780c */ /* 0x000fe40003f25270 */
[----:B------:R-:W-:-:S04]  /*30b0*/  ISETP.GE.AND P0, PT, R4, c[0x0][0x17c], PT ;  /* 0x00005f0004007a0c */ /* 0x000fc80003f06270 */
        /* <DEDUP_REMOVED lines=14> */
.L_x_45:
[----:B------:R-:W-:Y:S05]  /*31a0*/  BSYNC B2 ;  /* 0x0000000000027941 */ /* 0x000fea0003800000 */
.L_x_44:
[----:B------:R-:W-:Y:S01]  /*31b0*/  IADD3 R10, R9, 0x40, RZ ;  /* 0x00000040090a7810 */ /* 0x000fe20007ffe0ff */
[----:B------:R-:W-:Y:S05]  /*31c0*/  @!P1 BRA `(.L_x_41) ;  /* 0x0000012000009947 */ /* 0x000fea0003800000 */
[----:B-1----:R-:W-:Y:S01]  /*31d0*/  IMAD.IADD R4, R0, 0x1, R177 ;  /* 0x0000000100047824 */ /* 0x002fe200078e02b1 */
[----:B------:R-:W-:Y:S01]  /*31e0*/  IADD3 R10, R9, 0x60, RZ ;  /* 0x00000060090a7810 */ /* 0x000fe20007ffe0ff */
[----:B------:R-:W-:-:S03]  /*31f0*/  IMAD R5, R29, 0x10, R182 ;  /* 0x000000101d057824 */ /* 0x000fc600078e02b6 */
        /* <DEDUP_REMOVED lines=15> */
.L_x_41:
[----:B------:R-:W-:Y:S05]  /*32f0*/  BSYNC B1 ;  /* 0x0000000000017941 */ /* 0x000fea0003800000 */
.L_x_40:
[----:B------:R-:W-:-:S13]  /*3300*/  ISETP.GE.U32.AND P0, PT, R11, 0x60, PT ;  /* 0x000000600b00780c */ /* 0x000fda0003f06070 */
[----:B------:R-:W-:Y:S05]  /*3310*/  @!P0 BRA `(.L_x_39) ;  /* 0x0000060000008947 */ /* 0x000fea0003800000 */
.L_x_48:
[C---:B------:R-:W-:Y:S01]  /*3320*/  IADD3 R6, R10.reuse, 0x20, RZ ;  /* 0x000000200a067810 */ /* 0x040fe20007ffe0ff */
[C---:B-1----:R-:W-:Y:S01]  /*3330*/  IMAD.SHL.U32 R4, R10.reuse, 0x8, RZ ;  /* 0x000000080a047824 */ /* 0x042fe200078e00ff */
[----:B------:R-:W-:Y:S01]  /*3340*/  IADD3 R8, R10, 0x40, RZ ;  /* 0x000000400a087810 */ /* 0x000fe20007ffe0ff */
[----:B------:R-:W-:Y:S01]  /*3350*/  BSSY B1, `(.L_x_46) ;  /* 0x000005b000017945 */ /* 0x000fe20003800000 */
[----:B------:R-:W-:Y:S02]  /*3360*/  SHF.R.S32.HI R7, RZ, 0x1f, R6 ;  /* 0x0000001fff077819 */ /* 0x000fe40000011406 */
[----:B------:R-:W-:Y:S01]  /*3370*/  SHF.R.S32.HI R5, RZ, 0x1f, R4 ;  /* 0x0000001fff057819 */ /* 0x000fe20000011404 */
[----:B------:R-:W-:Y:S01]  /*3380*/  IMAD.SHL.U32 R12, R8, 0x8, RZ ;  /* 0x00000008080c7824 */ /* 0x000fe200078e00ff */
[----:B------:R-:W-:Y:S01]  /*3390*/  LEA.HI R7, R7, R6, RZ, 0x3 ;  /* 0x0000000607077211 */ /* 0x000fe200078f18ff */
[----:B------:R-:W-:Y:S01]  /*33a0*/  IMAD.SHL.U32 R6, R6, 0x8, RZ ;  /* 0x0000000806067824 */ /* 0x000fe200078e00ff */
[----:B------:R-:W-:-:S02]  /*33b0*/  LEA.HI R5, R5, R4, RZ, 0x6 ;  /* 0x0000000405057211 */ /* 0x000fc400078f30ff */
[----:B------:R-:W-:Y:S02]  /*33c0*/  SHF.R.S32.HI R13, RZ, 0x1f, R12 ;  /* 0x0000001fff0d7819 */ /* 0x000fe4000001140c */
[----:B------:R-:W-:Y:S02]  /*33d0*/  SHF.R.S32.HI R9, RZ, 0x1f, R6 ;  /* 0x0000001fff097819 */ /* 0x000fe40000011406 */
[----:B------:R-:W-:Y:S02]  /*33e0*/  LOP3.LUT R5, R5, 0xffffffc0, RZ, 0xc0, !PT ;  /* 0xffffffc005057812 */ /* 0x000fe400078ec0ff */
[----:B------:R-:W-:Y:S02]  /*33f0*/  LEA.HI R9, R9, R6, RZ, 0x6 ;  /* 0x0000000609097211 */ /* 0x000fe400078f30ff */
[----:B------:R-:W-:Y:S01]  /*3400*/  LEA.HI R13, R13, R12, RZ, 0x6 ;  /* 0x0000000c0d0d7211 */ /* 0x000fe200078f30ff */
[----:B------:R-:W-:Y:S01]  /*3410*/  IMAD.IADD R15, R4, 0x1, -R5 ;  /* 0x00000001040f7824 */ /* 0x000fe200078e0a05 */
[----:B------:R-:W-:-:S02]  /*3420*/  SHF.R.S32.HI R11, RZ, 0x1f, R8 ;  /* 0x0000001fff0b7819 */ /* 0x000fc40000011408 */
[----:B------:R-:W-:Y:S01]  /*3430*/  LOP3.LUT R9, R9, 0xffffffc0, RZ, 0xc0, !PT ;  /* 0xffffffc009097812 */ /* 0x000fe200078ec0ff */
[----:B------:R-:W-:Y:S01]  /*3440*/  IMAD.IADD R19, R0, 0x1, R15 ;  /* 0x0000000100137824 */ /* 0x000fe200078e020f */
[----:B------:R-:W-:Y:S02]  /*3450*/  LOP3.LUT R13, R13, 0xffffffc0, RZ, 0xc0, !PT ;  /* 0xffffffc00d0d7812 */ /* 0x000fe400078ec0ff */
[----:B------:R-:W-:Y:S01]  /*3460*/  SHF.R.S32.HI R5, RZ, 0x1f, R10 ;  /* 0x0000001fff057819 */ /* 0x000fe2000001140a */
[----:B------:R-:W-:Y:S01]  /*3470*/  IMAD.IADD R17, R6, 0x1, -R9 ;  /* 0x0000000106117824 */ /* 0x000fe200078e0a09 */
[----:B------:R-:W-:Y:S01]  /*3480*/  LEA.HI R11, R11, R8, RZ, 0x3 ;  /* 0x000000080b0b7211 */ /* 0x000fe200078f18ff */
[----:B------:R-:W-:Y:S01]  /*3490*/  IMAD.IADD R23, R12, 0x1, -R13 ;  /* 0x000000010c177824 */ /* 0x000fe200078e0a0d */
[----:B------:R-:W-:Y:S01]  /*34a0*/  LEA.HI R5, R5, R10, RZ, 0x3 ;  /* 0x0000000a05057211 */ /* 0x000fe200078f18ff */
[C---:B------:R-:W-:Y:S01]  /*34b0*/  IMAD.IADD R16, R0.reuse, 0x1, R17 ;  /* 0x0000000100107824 */ /* 0x040fe200078e0211 */
[----:B------:R-:W-:Y:S01]  /*34c0*/  SHF.R.S32.HI R14, RZ, 0x3, R7 ;  /* 0x00000003ff0e7819 */ /* 0x000fe20000011407 */
[----:B------:R-:W-:Y:S01]  /*34d0*/  IMAD.IADD R25, R0, 0x1, R23 ;  /* 0x0000000100197824 */ /* 0x000fe200078e0217 */
[----:B------:R-:W-:-:S02]  /*34e0*/  SHF.R.S32.HI R18, RZ, 0x3, R11 ;  /* 0x00000003ff127819 */ /* 0x000fc4000001140b */
[----:B------:R-:W-:Y:S01]  /*34f0*/  SHF.R.S32.HI R12, RZ, 0x3, R5 ;  /* 0x00000003ff0c7819 */ /* 0x000fe20000011405 */
[C---:B------:R-:W-:Y:S01]  /*3500*/  IMAD R11, R29.reuse, 0x10, R14 ;  /* 0x000000101d0b7824 */ /* 0x040fe200078e020e */
[----:B------:R-:W-:Y:S01]  /*3510*/  IADD3 R4, R10, 0x60, RZ ;  /* 0x000000600a047810 */ /* 0x000fe20007ffe0ff */
[C---:B------:R-:W-:Y:S01]  /*3520*/  IMAD R20, R29.reuse, 0x10, R18 ;  /* 0x000000101d147824 */ /* 0x040fe200078e0212 */
[----:B------:R-:W-:Y:S01]  /*3530*/  ISETP.GE.AND P0, PT, R16, c[0x0][0x17c], PT ;  /* 0x00005f0010007a0c */ /* 0x000fe20003f06270 */
[----:B------:R-:W-:Y:S01]  /*3540*/  IMAD R9, R29, 0x10, R12 ;  /* 0x000000101d097824 */ /* 0x000fe200078e020c */
[----:B------:R-:W-:Y:S01]  /*3550*/  ISETP.GE.AND P2, PT, R25, c[0x0][0x17c], PT ;  /* 0x00005f0019007a0c */ /* 0x000fe20003f46270 */
[----:B------:R-:W-:Y:S01]  /*3560*/  IMAD.SHL.U32 R8, R4, 0x8, RZ ;  /* 0x0000000804087824 */ /* 0x000fe200078e00ff */
[----:B------:R-:W-:Y:S02]  /*3570*/  ISETP.GE.AND P1, PT, R19, c[0x0][0x17c], PT ;  /* 0x00005f0013007a0c */ /* 0x000fe40003f26270 */
[----:B------:R-:W-:-:S02]  /*3580*/  ISETP.GE.OR P0, PT, R11, c[0x0][0x180], P0 ;  /* 0x000060000b007a0c */ /* 0x000fc40000706670 */
[----:B------:R-:W-:Y:S02]  /*3590*/  ISETP.GE.OR P2, PT, R20, c[0x0][0x180], P2 ;  /* 0x0000600014007a0c */ /* 0x000fe40001746670 */
[----:B------:R-:W-:Y:S02]  /*35a0*/  ISETP.GE.OR P1, PT, R9, c[0x0][0x180], P1 ;  /* 0x0000600009007a0c */ /* 0x000fe40000f26670 */
[----:B------:R-:W-:-:S04]  /*35b0*/  SHF.R.S32.HI R5, RZ, 0x1f, R8 ;  /* 0x0000001fff057819 */ /* 0x000fc80000011408 */
[----:B------:R-:W-:Y:S02]  /*35c0*/  LEA.HI R6, R5, R8, RZ, 0x6 ;  /* 0x0000000805067211 */ /* 0x000fe400078f30ff */
[----:B------:R-:W-:Y:S02]  /*35d0*/  SHF.R.S32.HI R5, RZ, 0x1f, R4 ;  /* 0x0000001fff057819 */ /* 0x000fe40000011404 */
[----:B------:R-:W-:Y:S01]  /*35e0*/  LOP3.LUT R7, R6, 0xffffffc0, RZ, 0xc0, !PT ;  /* 0xffffffc006077812 */ /* 0x000fe200078ec0ff */
[----:B------:R-:W-:Y:S01]  /*35f0*/  @!P2 IMAD R6, R20, c[0x0][0x17c], RZ ;  /* 0x00005f001406aa24 */ /* 0x000fe200078e02ff */
[----:B------:R-:W-:Y:S01]  /*3600*/  LEA.HI R13, R5, R4, RZ, 0x3 ;  /* 0x00000004050d7211 */ /* 0x000fe200078f18ff */
[----:B------:R-:W-:Y:S01]  /*3610*/  @!P0 IMAD R5, R11, c[0x0][0x17c], RZ ;  /* 0x00005f000b058a24 */ /* 0x000fe200078e02ff */
[----:B------:R-:W-:Y:S01]  /*3620*/  @!P2 SHF.R.S32.HI R11, RZ, 0x1f, R25 ;  /* 0x0000001fff0ba819 */ /* 0x000fe20000011419 */
[----:B------:R-:W-:Y:S01]  /*3630*/  @!P1 IMAD R4, R9, c[0x0][0x17c], RZ ;  /* 0x00005f0009049a24 */ /* 0x000fe200078e02ff */
[----:B------:R-:W-:Y:S01]  /*3640*/  @!P1 SHF.R.S32.HI R9, RZ, 0x1f, R19 ;  /* 0x0000001fff099819 */ /* 0x000fe20000011413 */
[----:B------:R-:W-:Y:S01]  /*3650*/  IMAD.IADD R27, R8, 0x1, -R7 ;  /* 0x00000001081b7824 */ /* 0x000fe200078e0a07 */
[----:B------:R-:W-:Y:S01]  /*3660*/  @!P0 SHF.R.S32.HI R8, RZ, 0x1f, R16 ;  /* 0x0000001fff088819 */ /* 0x000fe20000011410 */
[----:B------:R-:W-:Y:S01]  /*3670*/  @!P1 IMAD R7, R12, 0x48, R15 ;  /* 0x000000480c079824 */ /* 0x000fe200078e020f */
[----:B------:R-:W-:Y:S01]  /*3680*/  @!P2 IADD3 R15, P5, R25, R6, RZ ;  /* 0x00000006190fa210 */ /* 0x000fe20007fbe0ff */
[----:B------:R-:W-:Y:S01]  /*3690*/  @!P0 IMAD R12, R14, 0x48, R17 ;  /* 0x000000480e0c8824 */ /* 0x000fe200078e0211 */
[----:B------:R-:W-:Y:S01]  /*36a0*/  @!P0 IADD3 R17, P4, R16, R5, RZ ;  /* 0x0000000510118210 */ /* 0x000fe20007f9e0ff */
[----:B------:R-:W-:Y:S01]  /*36b0*/  @!P2 IMAD R14, R18, 0x48, R23 ;  /* 0x00000048120ea824 */ /* 0x000fe200078e0217 */
[----:B------:R-:W-:-:S02]  /*36c0*/  @!P1 IADD3 R19, P3, R19, R4, RZ ;  /* 0x0000000413139210 */ /* 0x000fc40007f7e0ff */
[----:B------:R-:W-:Y:S02]  /*36d0*/  @!P0 LEA.HI.X.SX32 R18, R5, R8, 0x1, P4 ;  /* 0x0000000805128211 */ /* 0x000fe400020f0eff */
[----:B------:R-:W-:Y:S01]  /*36e0*/  @!P2 LEA.HI.X.SX32 R16, R6, R11, 0x1, P5 ;  /* 0x0000000b0610a211 */ /* 0x000fe200028f0eff */
[----:B------:R-:W-:Y:S01]  /*36f0*/  @!P1 IMAD R11, R7, 0x2, R21 ;  /* 0x00000002070b9824 */ /* 0x000fe200078e0215 */
[----:B------:R-:W-:Y:S02]  /*3700*/  @!P1 LEA.HI.X.SX32 R20, R4, R9, 0x1, P3 ;  /* 0x0000000904149211 */ /* 0x000fe400018f0eff */
[----:B------:R-:W-:Y:S02]  /*3710*/  @!P2 LEA R8, P5, R15, c[0x0][0x168], 0x1 ;  /* 0x00005a000f08aa11 */ /* 0x000fe400078a08ff */
[----:B------:R-:W-:Y:S02]  /*3720*/  @!P1 LEA R4, P3, R19, c[0x0][0x168], 0x1 ;  /* 0x00005a0013049a11 */ /* 0x000fe400078608ff */
[----:B------:R-:W-:-:S02]  /*3730*/  @!P0 LEA R6, P4, R17, c[0x0][0x168], 0x1 ;  /* 0x00005a0011068a11 */ /* 0x000fc400078808ff */
[----:B------:R-:W-:Y:S01]  /*3740*/  @!P2 LEA.HI.X R9, R15, c[0x0][0x16c], R16, 0x1, P5 ;  /* 0x00005b000f09aa11 */ /* 0x000fe200028f0c10 */
[----:B------:R-:W-:Y:S01]  /*3750*/  @!P2 IMAD R15, R14, 0x2, R21 ;  /* 0x000000020e0fa824 */ /* 0x000fe200078e0215 */
[----:B------:R-:W-:Y:S02]  /*3760*/  @!P1 LEA.HI.X R5, R19, c[0x0][0x16c], R20, 0x1, P3 ;  /* 0x00005b0013059a11 */ /* 0x000fe400018f0c14 */
[----:B------:R-:W-:Y:S01]  /*3770*/  SHF.R.S32.HI R16, RZ, 0x3, R13 ;  /* 0x00000003ff107819 */ /* 0x000fe2000001140d */
[----:B------:R-:W-:Y:S01]  /*3780*/  @!P0 IMAD R13, R12, 0x2, R21 ;  /* 0x000000020c0d8824 */ /* 0x000fe200078e0215 */
[----:B------:R-:W-:Y:S01]  /*3790*/  @!P0 LEA.HI.X R7, R17, c[0x0][0x16c], R18, 0x1, P4 ;  /* 0x00005b0011078a11 */ /* 0x000fe200020f0c12 */
[----:B------:R-:W-:Y:S01]  /*37a0*/  IMAD.IADD R17, R0, 0x1, R27 ;  /* 0x0000000100117824 */ /* 0x000fe200078e021b */
[----:B------:R-:W-:Y:S01]  /*37b0*/  @!PT LDS RZ, [RZ] ;  /* 0x00000000fffff984 */ /* 0x000fe20000000800 */
[----:B------:R-:W-:Y:S01]  /*37c0*/  @!PT LDS RZ, [RZ] ;  /* 0x00000000fffff984 */ /* 0x000fe20000000800 */
[----:B------:R-:W-:Y:S01]  /*37d0*/  @!PT LDS RZ, [RZ] ;  /* 0x00000000fffff984 */ /* 0x000fe20000000800 */
[----:B------:R1:W-:Y:S01]  /*37e0*/  @!P1 LDGSTS.E.128 [R11], [R4.64] ;  /* 0x00000000040b9fae */ /* 0x0003e2000b921c44 */
[----:B------:R-:W-:-:S03]  /*37f0*/  IMAD R12, R29, 0x10, R16 ;  /* 0x000000101d0c7824 */ /* 0x000fc600078e0210 */
[----:B------:R1:W-:Y:S01]  /*3800*/  @!P0 LDGSTS.E.128 [R13], [R6.64] ;  /* 0x00000000060d8fae */ /* 0x0003e2000b921c44 */
[----:B------:R-:W-:Y:S02]  /*3810*/  ISETP.GE.AND P1, PT, R17, c[0x0][0x17c], PT ;  /* 0x00005f0011007a0c */ /* 0x000fe40003f26270 */
[----:B------:R-:W-:Y:S01]  /*3820*/  ISETP.GE.AND P0, PT, R10, RZ, PT ;  /* 0x000000ff0a00720c */ /* 0x000fe20003f06270 */
[----:B------:R1:W-:Y:S01]  /*3830*/  @!P2 LDGSTS.E.128 [R15], [R8.64] ;  /* 0x00000000080fafae */ /* 0x0003e2000b921c44 */
[----:B------:R-:W-:Y:S02]  /*3840*/  ISETP.GE.OR P1, PT, R12, c[0x0][0x180], P1 ;  /* 0x000060000c007a0c */ /* 0x000fe40000f26670 */
[----:B------:R-:W-:-:S11]  /*3850*/  IADD3 R10, R10, 0x80, RZ ;  /* 0x000000800a0a7810 */ /* 0x000fd60007ffe0ff */
[----:B------:R-:W-:Y:S05]  /*3860*/  @P1 BRA `(.L_x_47) ;  /* 0x0000009000001947 */ /* 0x000fea0003800000 */
[----:B-1----:R-:W-:Y:S01]  /*3870*/  IMAD R4, R12, c[0x0][0x17c], RZ ;  /* 0x00005f000c047a24 */ /* 0x002fe200078e02ff */
[----:B------:R-:W-:Y:S01]  /*3880*/  SHF.R.S32.HI R5, RZ, 0x1f, R17 ;  /* 0x0000001fff057819 */ /* 0x000fe20000011411 */
[----:B------:R-:W-:-:S03]  /*3890*/  IMAD R6, R16, 0x48, R27 ;  /* 0x0000004810067824 */ /* 0x000fc600078e021b */
[----:B------:R-:W-:-:S04]  /*38a0*/  IADD3 R7, P1, R17, R4, RZ ;  /* 0x0000000411077210 */ /* 0x000fc80007f3e0ff */
[----:B------:R-:W-:Y:S02]  /*38b0*/  LEA.HI.X.SX32 R8, R4, R5, 0x1, P1 ;  /* 0x0000000504087211 */ /* 0x000fe400008f0eff */
[----:B------:R-:W-:-:S04]  /*38c0*/  LEA R4, P1, R7, c[0x0][0x168], 0x1 ;  /* 0x00005a0007047a11 */ /* 0x000fc800078208ff */
[----:B------:R-:W-:Y:S01]  /*38d0*/  LEA.HI.X R5, R7, c[0x0][0x16c], R8, 0x1, P1 ;  /* 0x00005b0007057a11 */ /* 0x000fe200008f0c08 */
[----:B------:R-:W-:-:S05]  /*38e0*/  IMAD R7, R6, 0x2, R21 ;  /* 0x0000000206077824 */ /* 0x000fca00078e0215 */
[----:B------:R1:W-:Y:S03]  /*38f0*/  LDGSTS.E.128 [R7], [R4.64] ;  /* 0x0000000004077fae */ /* 0x0003e6000b921c44 */
.L_x_47:
[----:B-1----:R-:W-:Y:S05]  /*3900*/  BSYNC B1 ;  /* 0x0000000000017941 */ /* 0x002fea0003800000 */
.L_x_46:
[----:B------:R-:W-:Y:S05]  /*3910*/  @!P0 BRA `(.L_x_48) ;  /* 0xfffffa0000008947 */ /* 0x000fea000383ffff */
.L_x_39:
[----:B------:R-:W-:Y:S05]  /*3920*/  BSYNC B0 ;  /* 0x0000000000007941 */ /* 0x000fea0003800000 */
.L_x_38:
[----:B------:R-:W0:Y:S01]  /*3930*/  LDGDEPBAR ;  /* 0x00000000000079af */ /* 0x000e220000000000 */
[----:B------:R-:W-:-:S05]  /*3940*/  DEPBAR.LE SB0, 0x0 ;  /* 0x000080000000791a */ /* 0x000fca0000000000 */
.L_x_25:
[----:B------:R-:W-:Y:S02]  /*3950*/  WARPSYNC 0xffffffff ;  /* 0xffffffff00007948 */ /* 0x000fe40003800000 */
[----:B------:R-:W-:Y:S01]  /*3960*/  IADD3 R179, R179, 0x1, RZ ;  /* 0x00000001b3b37810 */ /* 0x000fe20007ffe0ff */
[----:B------:R-:W-:Y:S03]  /*3970*/  BAR.SYNC.DEFER_BLOCKING 0x0 ;  /* 0x0000000000007b1d */ /* 0x000fe60000010000 */
[----:B------:R-:W-:-:S13]  /*3980*/  ISETP.GE.AND P0, PT, R179, R184, PT ;  /* 0x000000b8b300720c */ /* 0x000fda0003f06270 */
[----:B------:R-:W-:Y:S01]  /*3990*/  @P0 CALL.REL.NOINC `(.L_x_23) ;  /* 0x0000001000000944 */ /* 0x000fe20003c00000 */
[----:B------:R-:W-:Y:S05]  /*39a0*/  BRA `(.L_x_49) ;  /* 0xffffe18000007947 */ /* 0x000fea000383ffff */
.L_x_23:
[----:B-1----:R-:W1:Y:S02]  /*39b0*/  S2R R4, SR_TID.X ;  /* 0x0000000000047919 */ /* 0x002e640000002100 */
[----:B-1----:R-:W-:-:S13]  /*39c0*/  ISETP.GE.AND P0, PT, R4, 0x20, PT ;  /* 0x000000200400780c */ /* 0x002fda0003f06270 */
[----:B------:R-:W-:Y:S05]  /*39d0*/  @!P0 EXIT ;  /* 0x000000000000894d */ /* 0x000fea0003800000 */
[----:B------:R-:W-:Y:S01]  /*39e0*/  IMAD R170, R171, 0x55, R170 ;  /* 0x00000055abaa7824 */ /* 0x000fe200078e02aa */
[C---:B------:R-:W-:Y:S02]  /*39f0*/  ISETP.GE.AND P2, PT, R0.reuse, c[0x0][0x17c], PT ;  /* 0x00005f0000007a0c */ /* 0x040fe40003f46270 */
[----:B------:R-:W-:Y:S01]  /*3a00*/  IADD3 R6, R0, 0x10, RZ ;  /* 0x0000001000067810 */ /* 0x000fe20007ffe0ff */
[C---:B------:R-:W-:Y:S01]  /*3a10*/  IMAD R13, R170.reuse, c[0x0][0x17c], RZ ;  /* 0x00005f00aa0d7a24 */ /* 0x040fe200078e02ff */
[----:B------:R-:W-:Y:S02]  /*3a20*/  ISETP.GE.OR P5, PT, R170, c[0x0][0x178], P2 ;  /* 0x00005e00aa007a0c */ /* 0x000fe400017a6670 */
[C---:B------:R-:W-:Y:S02]  /*3a30*/  IADD3 R5, R0.reuse, 0x20, RZ ;  /* 0x0000002000057810 */ /* 0x040fe40007ffe0ff */
[----:B------:R-:W-:Y:S02]  /*3a40*/  IADD3 R4, R0, 0x30, RZ ;  /* 0x0000003000047810 */ /* 0x000fe40007ffe0ff */
[----:B------:R-:W-:-:S02]  /*3a50*/  ISETP.GE.AND P3, PT, R6, c[0x0][0x17c], PT ;  /* 0x00005f0006007a0c */ /* 0x000fc40003f66270 */
[----:B------:R-:W-:Y:S02]  /*3a60*/  ISETP.GE.AND P0, PT, R5, c[0x0][0x17c], PT ;  /* 0x00005f0005007a0c */ /* 0x000fe40003f06270 */
[----:B------:R-:W-:Y:S02]  /*3a70*/  ISETP.GE.AND P1, PT, R4, c[0x0][0x17c], PT ;  /* 0x00005f0004007a0c */ /* 0x000fe40003f26270 */
[C---:B------:R-:W-:Y:S02]  /*3a80*/  ISETP.GE.OR P4, PT, R170.reuse, c[0x0][0x178], P3 ;  /* 0x00005e00aa007a0c */ /* 0x040fe40001f86670 */
[----:B------:R-:W-:Y:S02]  /*3a90*/  IADD3 R14, R170, 0x10, RZ ;  /* 0x00000010aa0e7810 */ /* 0x000fe40007ffe0ff */
[----:B------:R-:W-:Y:S01]  /*3aa0*/  SHF.R.S32.HI R17, RZ, 0x1f, R13 ;  /* 0x0000001fff117819 */ /* 0x000fe2000001140d */
[----:B------:R-:W-:Y:S08]  /*3ab0*/  @P5 BRA `(.L_x_50) ;  /* 0x0000013000005947 */ /* 0x000ff00003800000 */
[----:B------:R-:W1:Y:S01]  /*3ac0*/  S2R R8, SR_LANEID ;  /* 0x0000000000087919 */ /* 0x000e620000000000 */
[----:B------:R-:W-:Y:S01]  /*3ad0*/  IMAD.MOV.U32 R15, RZ, RZ, c[0x0][0x17c] ;  /* 0x00005f00ff0f7624 */ /* 0x000fe200078e00ff */
[----:B------:R-:W-:Y:S01]  /*3ae0*/  IADD3 R10, P5, R0, R13, RZ ;  /* 0x0000000d000a7210 */ /* 0x000fe20007fbe0ff */
[----:B------:R-:W-:Y:S01]  /*3af0*/  IMAD.MOV.U32 R9, RZ, RZ, RZ ;  /* 0x000000ffff097224 */ /* 0x000fe200078e00ff */
[----:B------:R-:W-:Y:S02]  /*3b00*/  WARPSYNC 0xffffffff ;  /* 0xffffffff00007948 */ /* 0x000fe40003800000 */
[----:B------:R-:W-:-:S02]  /*3b10*/  SHF.R.U32.HI R15, RZ, 0x1, R15 ;  /* 0x00000001ff0f7819 */ /* 0x000fc4000001160f */
[----:B------:R-:W-:Y:S02]  /*3b20*/  LEA.HI.X.SX32 R19, R0, R17, 0x1, P5 ;  /* 0x0000001100137211 */ /* 0x000fe400028f0eff */
[----:B------:R-:W-:Y:S02]  /*3b30*/  LEA R11, P5, R10, c[0x0][0x170], 0x1 ;  /* 0x00005c000a0b7a11 */ /* 0x000fe400078a08ff */
[----:B-1----:R-:W-:Y:S02]  /*3b40*/  SHF.R.U32.HI R7, RZ, 0x2, R8 ;  /* 0x00000002ff077819 */ /* 0x002fe40000011608 */
[----:B------:R-:W-:-:S05]  /*3b50*/  LOP3.LUT R8, R8, 0x3, RZ, 0xc0, !PT ;  /* 0x0000000308087812 */ /* 0x000fca00078ec0ff */
[----:B------:R-:W-:Y:S01]  /*3b60*/  IMAD.WIDE.U32 R8, R7, R15, R8 ;  /* 0x0000000f07087225 */ /* 0x000fe200078e0008 */
[----:B------:R-:W-:-:S04]  /*3b70*/  LEA.HI.X R7, R10, c[0x0][0x174], R19, 0x1, P5 ;  /* 0x00005d000a077a11 */ /* 0x000fc800028f0c13 */
[----:B------:R-:W-:-:S04]  /*3b80*/  LEA R10, P5, R8, R11, 0x2 ;  /* 0x0000000b080a7211 */ /* 0x000fc800078a10ff */
[----:B------:R-:W-:-:S05]  /*3b90*/  LEA.HI.X R11, R8, R7, R9, 0x2, P5 ;  /* 0x00000007080b7211 */ /* 0x000fca00028f1409 */
[----:B------:R-:W-:Y:S01]  /*3ba0*/  IMAD.WIDE.U32 R8, R15, 0x20, R10 ;  /* 0x000000200f087825 */ /* 0x000fe200078e000a */
[----:B------:R1:W-:Y:S04]  /*3bb0*/  STG.E [R10.64], R168 ;  /* 0x000000a80a007986 */ /* 0x0003e8000c101904 */
[----:B------:R1:W-:Y:S04]  /*3bc0*/  STG.E [R8.64], R169 ;  /* 0x000000a908007986 */ /* 0x0003e8000c101904 */
[----:B------:R1:W-:Y:S04]  /*3bd0*/  STG.E [R10.64+0x10], R160 ;  /* 0x000010a00a007986 */ /* 0x0003e8000c101904 */
[----:B------:R1:W-:Y:S02]  /*3be0*/  STG.E [R8.64+0x10], R161 ;  /* 0x000010a108007986 */ /* 0x0003e4000c101904 */
.L_x_50:
[----:B------:R-:W-:Y:S05]  /*3bf0*/  @P4 BRA `(.L_x_51) ;  /* 0x0000013000004947 */ /* 0x000fea0003800000 */
[----:B-1----:R-:W1:Y:S01]  /*3c00*/  S2R R8, SR_LANEID ;  /* 0x0000000000087919 */ /* 0x002e620000000000 */
        /* <DEDUP_REMOVED lines=18> */
.L_x_51:
[C---:B------:R-:W-:Y:S01]  /*3d30*/  ISETP.GE.OR P6, PT, R170.reuse, c[0x0][0x178], P0 ;  /* 0x00005e00aa007a0c */ /* 0x040fe200007c6670 */
[----:B------:R-:W-:Y:S01]  /*3d40*/  IMAD.MOV.U32 R7, RZ, RZ, c[0x0][0x17c] ;  /* 0x00005f00ff077624 */ /* 0x000fe200078e00ff */
[----:B------:R-:W-:-:S02]  /*3d50*/  ISETP.GE.OR P5, PT, R170, c[0x0][0x178], P1 ;  /* 0x00005e00aa007a0c */ /* 0x000fc40000fa6670 */
[----:B------:R-:W-:-:S09]  /*3d60*/  ISETP.GE.OR P4, PT, R14, c[0x0][0x178], P2 ;  /* 0x00005e000e007a0c */ /* 0x000fd20001786670 */
[----:B------:R-:W-:Y:S05]  /*3d70*/  @P6 BRA `(.L_x_52) ;  /* 0x0000013000006947 */ /* 0x000fea0003800000 */
[----:B-1----:R-:W1:Y:S01]  /*3d80*/  S2R R8, SR_LANEID ;  /* 0x0000000000087919 */ /* 0x002e620000000000 */
[----:B------:R-:W-:Y:S01]  /*3d90*/  IMAD.MOV.U32 R9, RZ, RZ, c[0x0][0x17c] ;  /* 0x00005f00ff097624 */ /* 0x000fe200078e00ff */
[----:B------:R-:W-:Y:S01]  /*3da0*/  IADD3 R12, P6, R13, R5, RZ ;  /* 0x000000050d0c7210 */ /* 0x000fe20007fde0ff */
[----:B------:R-:W-:Y:S03]  /*3db0*/  WARPSYNC 0xffffffff ;  /* 0xffffffff00007948 */ /* 0x000fe60003800000 */
[----:B------:R-:W-:Y:S01]  /*3dc0*/  SHF.R.U32.HI R21, RZ, 0x1, R9 ;  /* 0x00000001ff157819 */ /* 0x000fe20000011609 */
[----:B------:R-:W-:Y:S01]  /*3dd0*/  IMAD.MOV.U32 R9, RZ, RZ, RZ ;  /* 0x000000ffff097224 */ /* 0x000fe200078e00ff */
[----:B------:R-:W-:Y:S02]  /*3de0*/  LEA.HI.X.SX32 R19, R5, R17, 0x1, P6 ;  /* 0x0000001105137211 */ /* 0x000fe400030f0eff */
[----:B------:R-:W-:-:S02]  /*3df0*/  LEA R15, P6, R12, c[0x0][0x170], 0x1 ;  /* 0x00005c000c0f7a11 */ /* 0x000fc400078c08ff */
        /* <DEDUP_REMOVED lines=11> */
.L_x_52:
[----:B------:R-:W-:Y:S05]  /*3eb0*/  @P5 BRA `(.L_x_53) ;  /* 0x0000013000005947 */ /* 0x000fea0003800000 */
[----:B-1----:R-:W1:Y:S01]  /*3ec0*/  S2R R8, SR_LANEID ;  /* 0x0000000000087919 */ /* 0x002e620000000000 */
[----:B------:R-:W-:Y:S01]  /*3ed0*/  IMAD.MOV.U32 R9, RZ, RZ, c[0x0][0x17c] ;  /* 0x00005f00ff097624 */ /* 0x000fe200078e00ff */
[----:B------:R-:W-:Y:S01]  /*3ee0*/  IADD3 R12, P5, R13, R4, RZ ;  /* 0x000000040d0c7210 */ /* 0x000fe20007fbe0ff */
[----:B------:R-:W-:Y:S03]  /*3ef0*/  WARPSYNC 0xffffffff ;  /* 0xffffffff00007948 */ /* 0x000fe60003800000 */
[----:B------:R-:W-:Y:S01]  /*3f00*/  SHF.R.U32.HI R19, RZ, 0x1, R9 ;  /* 0x00000001ff137819 */ /* 0x000fe20000011609 */
[----:B------:R-:W-:Y:S01]  /*3f10*/  IMAD.MOV.U32 R9, RZ, RZ, RZ ;  /* 0x000000ffff097224 */ /* 0x000fe200078e00ff */
[----:B------:R-:W-:-:S02]  /*3f20*/  LEA.HI.X.SX32 R17, R4, R17, 0x1, P5 ;  /* 0x0000001104117211 */ /* 0x000fc400028f0eff */
        /* <DEDUP_REMOVED lines=12> */
.L_x_53:
[----:B------:R-:W-:Y:S01]  /*3ff0*/  IMAD R13, R7, 0x10, R13 ;  /* 0x00000010070d7824 */ /* 0x000fe200078e020d */
[----:B------:R-:W-:-:S02]  /*4000*/  ISETP.GE.OR P5, PT, R14, c[0x0][0x178], P3 ;  /* 0x00005e000e007a0c */ /* 0x000fc40001fa6670 */
[----:B------:R-:W-:Y:S02]  /*4010*/  ISETP.GE.OR P6, PT, R14, c[0x0][0x178], P0 ;  /* 0x00005e000e007a0c */ /* 0x000fe400007c6670 */
[----:B------:R-:W-:Y:S01]  /*4020*/  SHF.R.S32.HI R15, RZ, 0x1f, R13 ;  /* 0x0000001fff0f7819 */ /* 0x000fe2000001140d */
[----:B------:R-:W-:Y:S05]  /*4030*/  @P4 BRA `(.L_x_54) ;  /* 0x0000012000004947 */ /* 0x000fea0003800000 */
[----:B-1----:R-:W1:Y:S01]  /*4040*/  S2R R9, SR_LANEID ;  /* 0x0000000000097919 */ /* 0x002e620000000000 */
[C---:B------:R-:W-:Y:S01]  /*4050*/  IADD3 R12, P4, R0.reuse, R13, RZ ;  /* 0x0000000d000c7210 */ /* 0x040fe20007f9e0ff */
[----:B------:R-:W-:Y:S01]  /*4060*/  WARPSYNC 0xffffffff ;  /* 0xffffffff00007948 */ /* 0x000fe20003800000 */
[----:B------:R-:W-:Y:S02]  /*4070*/  SHF.R.U32.HI R21, RZ, 0x1, R7 ;  /* 0x00000001ff157819 */ /* 0x000fe40000011607 */
[----:B------:R-:W-:Y:S02]  /*4080*/  LEA.HI.X.SX32 R19, R0, R15, 0x1, P4 ;  /* 0x0000000f00137211 */ /* 0x000fe400020f0eff */
[----:B------:R-:W-:-:S02]  /*4090*/  LEA R17, P4, R12, c[0x0][0x170], 0x1 ;  /* 0x00005c000c117a11 */ /* 0x000fc400078808ff */
[----:B-1----:R-:W-:Y:S02]  /*40a0*/  LOP3.LUT R8, R9, 0x3, RZ, 0xc0, !PT ;  /* 0x0000000309087812 */ /* 0x002fe400078ec0ff */
[----:B------:R-:W-:Y:S01]  /*40b0*/  SHF.R.U32.HI R11, RZ, 0x2, R9 ;  /* 0x00000002ff0b7819 */ /* 0x000fe20000011609 */
[----:B------:R-:W-:-:S04]  /*40c0*/  IMAD.MOV.U32 R9, RZ, RZ, RZ ;  /* 0x000000ffff097224 */ /* 0x000fc800078e00ff */
        /* <DEDUP_REMOVED lines=9> */
.L_x_54:
[----:B------:R-:W-:Y:S02]  /*4160*/  ISETP.GE.OR P4, PT, R14, c[0x0][0x178], P1 ;  /* 0x00005e000e007a0c */ /* 0x000fe40000f86670 */
[----:B------:R-:W-:Y:S01]  /*4170*/  IADD3 R14, R170, 0x20, RZ ;  /* 0x00000020aa0e7810 */ /* 0x000fe20007ffe0ff */
[----:B------:R-:W-:Y:S05]  /*4180*/  @P5 BRA `(.L_x_55) ;  /* 0x0000012000005947 */ /* 0x000fea0003800000 */
[----:B-1----:R-:W1:Y:S01]  /*4190*/  S2R R9, SR_LANEID ;  /* 0x0000000000097919 */ /* 0x002e620000000000 */
[----:B------:R-:W-:Y:S01]  /*41a0*/  IADD3 R12, P5, R6, R13, RZ ;  /* 0x0000000d060c7210 */ /* 0x000fe20007fbe0ff */
[----:B------:R-:W-:Y:S01]  /*41b0*/  WARPSYNC 0xffffffff ;  /* 0xffffffff00007948 */ /* 0x000fe20003800000 */
[----:B------:R-:W-:-:S02]  /*41c0*/  SHF.R.U32.HI R21, RZ, 0x1, R7 ;  /* 0x00000001ff157819 */ /* 0x000fc40000011607 */
[----:B------:R-:W-:Y:S02]  /*41d0*/  LEA.HI.X.SX32 R19, R6, R15, 0x1, P5 ;  /* 0x0000000f06137211 */ /* 0x000fe400028f0eff */
[----:B------:R-:W-:Y:S02]  /*41e0*/  LEA R17, P5, R12, c[0x0][0x170], 0x1 ;  /* 0x00005c000c117a11 */ /* 0x000fe400078a08ff */
        /* <DEDUP_REMOVED lines=12> */
.L_x_55:
[----:B------:R-:W-:Y:S01]  /*42b0*/  ISETP.GE.OR P5, PT, R14, c[0x0][0x178], P2 ;  /* 0x00005e000e007a0c */ /* 0x000fe200017a6670 */
        /* <DEDUP_REMOVED lines=19> */
.L_x_56:
[----:B------:R-:W-:Y:S01]  /*43f0*/  ISETP.GE.OR P6, PT, R14, c[0x0][0x178], P3 ;  /* 0x00005e000e007a0c */ /* 0x000fe20001fc6670 */
[----:B------:R-:W-:Y:S06]  /*4400*/  @P4 BRA `(.L_x_57) ;  /* 0x0000012000004947 */ /* 0x000fec0003800000 */
        /* <DEDUP_REMOVED lines=18> */
.L_x_57:
[----:B------:R-:W-:Y:S01]  /*4530*/  IMAD R13, R7, 0x10, R13 ;  /* 0x00000010070d7824 */ /* 0x000fe200078e020d */
[----:B------:R-:W-:-:S04]  /*4540*/  ISETP.GE.OR P4, PT, R14, c[0x0][0x178], P0 ;  /* 0x00005e000e007a0c */ /* 0x000fc80000786670 */
[----:B------:R-:W-:Y:S01]  /*4550*/  SHF.R.S32.HI R17, RZ, 0x1f, R13 ;  /* 0x0000001fff117819 */ /* 0x000fe2000001140d */
[----:B------:R-:W-:Y:S05]  /*4560*/  @P5 BRA `(.L_x_58) ;  /* 0x0000012000005947 */ /* 0x000fea0003800000 */
[----:B-1----:R-:W1:Y:S01]  /*4570*/  S2R R9, SR_LANEID ;  /* 0x0000000000097919 */ /* 0x002e620000000000 */
[C---:B------:R-:W-:Y:S01]  /*4580*/  IADD3 R12, P5, R0.reuse, R13, RZ ;  /* 0x0000000d000c7210 */ /* 0x040fe20007fbe0ff */
[----:B------:R-:W-:Y:S01]  /*4590*/  WARPSYNC 0xffffffff ;  /* 0xffffffff00007948 */ /* 0x000fe20003800000 */
[----:B------:R-:W-:Y:S02]  /*45a0*/  SHF.R.U32.HI R21, RZ, 0x1, R7 ;  /* 0x00000001ff157819 */ /* 0x000fe40000011607 */
[----:B------:R-:W-:Y:S02]  /*45b0*/  LEA.HI.X.SX32 R19, R0, R17, 0x1, P5 ;  /* 0x0000001100137211 */ /* 0x000fe400028f0eff */
[----:B------:R-:W-:Y:S02]  /*45c0*/  LEA R15, P5, R12, c[0x0][0x170], 0x1 ;  /* 0x00005c000c0f7a11 */ /* 0x000fe400078a08ff */
[----:B-1----:R-:W-:-:S02]  /*45d0*/  LOP3.LUT R8, R9, 0x3, RZ, 0xc0, !PT ;  /* 0x0000000309087812 */ /* 0x002fc400078ec0ff */
        /* <DEDUP_REMOVED lines=11> */
.L_x_58:
        /* <DEDUP_REMOVED lines=21> */
.L_x_59:
        /* <DEDUP_REMOVED lines=20> */
.L_x_60:
[----:B------:R-:W-:Y:S01]  /*4920*/  ISETP.GE.OR P4, PT, R14, c[0x0][0x178], P3 ;  /* 0x00005e000e007a0c */ /* 0x000fe20001f86670 */
[----:B------:R-:W-:Y:S01]  /*4930*/  IMAD R15, R7, 0x10, R13 ;  /* 0x00000010070f7824 */ /* 0x000fe200078e020d */
        /* <DEDUP_REMOVED lines=19> */
.L_x_61:
[----:B------:R-:W-:Y:S02]  /*4a70*/  IADD3 R170, R170, 0x40, RZ ;  /* 0x00000040aaaa7810 */ /* 0x000fe40007ffe0ff */
[----:B------:R-:W-:Y:S01]  /*4a80*/  SHF.R.S32.HI R17, RZ, 0x1f, R15 ;  /* 0x0000001fff117819 */ /* 0x000fe2000001140f */
        /* <DEDUP_REMOVED lines=19> */
.L_x_62:
[C---:B------:R-:W-:Y:S01]  /*4bc0*/  ISETP.GE.OR P5, PT, R14.reuse, c[0x0][0x178], P0 ;  /* 0x00005e000e007a0c */ /* 0x040fe200007a6670 */
[----:B------:R-:W-:Y:S01]  /*4bd0*/  IMAD R13, R7, 0x10, R15 ;  /* 0x00000010070d7824 */ /* 0x000fe200078e020f */
[----:B------:R-:W-:-:S02]  /*4be0*/  ISETP.GE.OR P6, PT, R14, c[0x0][0x178], P1 ;  /* 0x00005e000e007a0c */ /* 0x000fc40000fc6670 */
[C---:B------:R-:W-:Y:S02]  /*4bf0*/  ISETP.GE.OR P2, PT, R170.reuse, c[0x0][0x178], P2 ;  /* 0x00005e00aa007a0c */ /* 0x040fe40001746670 */
[C---:B------:R-:W-:Y:S02]  /*4c00*/  ISETP.GE.OR P3, PT, R170.reuse, c[0x0][0x178], P3 ;  /* 0x00005e00aa007a0c */ /* 0x040fe40001f66670 */
[C---:B------:R-:W-:Y:S02]  /*4c10*/  ISETP.GE.OR P0, PT, R170.reuse, c[0x0][0x178], P0 ;  /* 0x00005e00aa007a0c */ /* 0x040fe40000706670 */
[----:B------:R-:W-:Y:S01]  /*4c20*/  ISETP.GE.OR P1, PT, R170, c[0x0][0x178], P1 ;  /* 0x00005e00aa007a0c */ /* 0x000fe20000f26670 */
[----:B------:R-:W-:Y:S07]  /*4c30*/  @P4 BRA `(.L_x_63) ;  /* 0x0000012000004947 */ /* 0x000fee0003800000 */
        /* <DEDUP_REMOVED lines=18> */
.L_x_63:
        /* <DEDUP_REMOVED lines=19> */
.L_x_64:
        /* <DEDUP_REMOVED lines=19> */
.L_x_65:
        /* <DEDUP_REMOVED lines=20> */
.L_x_66:
        /* <DEDUP_REMOVED lines=19> */
.L_x_67:
[----:B------:R-:W-:Y:S05]  /*5230*/  @P0 BRA `(.L_x_68) ;  /* 0x0000012000000947 */ /* 0x000fea0003800000 */
[----:B------:R-:W2:Y:S01]  /*5240*/  S2R R6, SR_LANEID ;  /* 0x0000000000067919 */ /* 0x000ea20000000000 */
[C---:B------:R-:W-:Y:S01]  /*5250*/  IADD3 R0, P0, R5.reuse, R13, RZ ;  /* 0x0000000d05007210 */ /* 0x040fe20007f1e0ff */
[----:B-1----:R-:W-:Y:S01]  /*5260*/  IMAD.MOV.U32 R9, RZ, RZ, RZ ;  /* 0x000000ffff097224 */ /* 0x002fe200078e00ff */
[----:B------:R-:W-:Y:S01]  /*5270*/  SHF.R.U32.HI R19, RZ, 0x1, R7 ;  /* 0x00000001ff137819 */ /* 0x000fe20000011607 */
[----:B------:R-:W-:Y:S01]  /*5280*/  WARPSYNC 0xffffffff ;  /* 0xffffffff00007948 */ /* 0x000fe20003800000 */
[----:B------:R-:W-:-:S02]  /*5290*/  LEA.HI.X.SX32 R17, R5, R15, 0x1, P0 ;  /* 0x0000000f05117211 */ /* 0x000fc400000f0eff */
[----:B------:R-:W-:Y:S02]  /*52a0*/  LEA R5, P0, R0, c[0x0][0x170], 0x1 ;  /* 0x00005c0000057a11 */ /* 0x000fe400078008ff */
[----:B--2---:R-:W-:Y:S02]  /*52b0*/  LOP3.LUT R8, R6, 0x3, RZ, 0xc0, !PT ;  /* 0x0000000306087812 */ /* 0x004fe400078ec0ff */
[----:B------:R-:W-:-:S05]  /*52c0*/  SHF.R.U32.HI R11, RZ, 0x2, R6 ;  /* 0x00000002ff0b7819 */ /* 0x000fca0000011606 */
        /* <DEDUP_REMOVED lines=9> */
.L_x_68:
[----:B------:R-:W-:Y:S05]  /*5360*/  @P1 EXIT ;  /* 0x000000000000194d */ /* 0x000fea0003800000 */
[----:B------:R-:W2:Y:S01]  /*5370*/  S2R R0, SR_LANEID ;  /* 0x0000000000007919 */ /* 0x000ea20000000000 */
[C---:B-1----:R-:W-:Y:S01]  /*5380*/  IADD3 R9, P0, R4.reuse, R13, RZ ;  /* 0x0000000d04097210 */ /* 0x042fe20007f1e0ff */
[----:B------:R-:W-:Y:S01]  /*5390*/  WARPSYNC 0xffffffff ;  /* 0xffffffff00007948 */ /* 0x000fe20003800000 */
[----:B------:R-:W-:Y:S01]  /*53a0*/  SHF.R.U32.HI R13, RZ, 0x1, R7 ;  /* 0x00000001ff0d7819 */ /* 0x000fe20000011607 */
[----:B------:R-:W-:Y:S01]  /*53b0*/  IMAD.MOV.U32 R7, RZ, RZ, RZ ;  /* 0x000000ffff077224 */ /* 0x000fe200078e00ff */
[----:B------:R-:W-:-:S02]  /*53c0*/  LEA.HI.X.SX32 R4, R4, R15, 0x1, P0 ;  /* 0x0000000f04047211 */ /* 0x000fc400000f0eff */
[----:B------:R-:W-:-:S04]  /*53d0*/  LEA R5, P0, R9, c[0x0][0x170], 0x1 ;  /* 0x00005c0009057a11 */ /* 0x000fc800078008ff */
[----:B------:R-:W-:Y:S02]  /*53e0*/  LEA.HI.X R9, R9, c[0x0][0x174], R4, 0x1, P0 ;  /* 0x00005d0009097a11 */ /* 0x000fe400000f0c04 */
[----:B--2---:R-:W-:Y:S02]  /*53f0*/  LOP3.LUT R6, R0, 0x3, RZ, 0xc0, !PT ;  /* 0x0000000300067812 */ /* 0x004fe400078ec0ff */
[----:B------:R-:W-:-:S05]  /*5400*/  SHF.R.U32.HI R11, RZ, 0x2, R0 ;  /* 0x00000002ff0b7819 */ /* 0x000fca0000011600 */
[----:B------:R-:W-:-:S05]  /*5410*/  IMAD.WIDE.U32 R6, R11, R13, R6 ;  /* 0x0000000d0b067225 */ /* 0x000fca00078e0006 */
[----:B------:R-:W-:-:S04]  /*5420*/  LEA R4, P0, R6, R5, 0x2 ;  /* 0x0000000506047211 */ /* 0x000fc800078010ff */
[----:B------:R-:W-:-:S05]  /*5430*/  LEA.HI.X R5, R6, R9, R7, 0x2, P0 ;  /* 0x0000000906057211 */ /* 0x000fca00000f1407 */
[----:B------:R-:W-:Y:S01]  /*5440*/  IMAD.WIDE.U32 R6, R13, 0x20, R4 ;  /* 0x000000200d067825 */ /* 0x000fe200078e0004 */
[----:B------:R-:W-:Y:S04]  /*5450*/  STG.E [R4.64], R92 ;  /* 0x0000005c04007986 */ /* 0x000fe8000c101904 */
[----:B------:R-:W-:Y:S04]  /*5460*/  STG.E [R6.64], R93 ;  /* 0x0000005d06007986 */ /* 0x000fe8000c101904 */
[----:B------:R-:W-:Y:S04]  /*5470*/  STG.E [R4.64+0x10], R2 ;  /* 0x0000100204007986 */ /* 0x000fe8000c101904 */
[----:B------:R-:W-:Y:S01]  /*5480*/  STG.E [R6.64+0x10], R3 ;  /* 0x0000100306007986 */ /* 0x000fe2000c101904 */
[----:B------:R-:W-:Y:S05]  /*5490*/  EXIT ;  /* 0x000000000000794d */ /* 0x000fea0003800000 */
.L_x_69:
[----:B------:R-:W-:-:S00]  /*54a0*/  BRA `(.L_x_69) ;  /* 0xfffffff000007947 */ /* 0x000fc0000383ffff */
[----:B------:R-:W-:-:S00]  /*54b0*/  NOP ;  /* 0x0000000000007918 */ /* 0x000fc00000000000 */
        /* <DEDUP_REMOVED lines=12> */
.L_x_70:


//--------------------- .nv.shared.gemm_mma_kernel --------------------------
	.section	.nv.shared.gemm_mma_kernel,"aw",@nobits
	.sectionflags	@""
	.align	16
